def matmul_kernel(
    a_ptr,
    b_ptr,
    c_ptr,
    M,
    N,
    K,
    stride_am,
    stride_ak,
    stride_bk,
    stride_bn,
    stride_cm,
    stride_cn,
    BLOCK_M: tl.constexpr,
    BLOCK_N: tl.constexpr,
    BLOCK_K: tl.constexpr,
    GROUP_M: tl.constexpr,
):
    pid = tl.program_id(axis=0)
    num_pid_m = tl.cdiv(M, BLOCK_M)
    num_pid_n = tl.cdiv(N, BLOCK_N)
    num_pid_in_group = GROUP_M * num_pid_n
    group_id = pid // num_pid_in_group
    first_pid_m = group_id * GROUP_M
    group_size_m = min(num_pid_m - first_pid_m, GROUP_M)
    pid_m = first_pid_m + ((pid % num_pid_in_group) % group_size_m)
    pid_n = (pid % num_pid_in_group) // group_size_m

    offs_am = (pid_m * BLOCK_M + tl.arange(0, BLOCK_M)) % M
    offs_bn = (pid_n * BLOCK_N + tl.arange(0, BLOCK_N)) % N
    offs_k = tl.arange(0, BLOCK_K)
    a_ptrs = a_ptr + offs_am[:, None] * stride_am + offs_k[None, :] * stride_ak
    b_ptrs = b_ptr + offs_k[:, None] * stride_bk + offs_bn[None, :] * stride_bn

    acc = tl.zeros((BLOCK_M, BLOCK_N), dtype=tl.float32)
    for kk in range(0, tl.cdiv(K, BLOCK_K)):
        a = tl.load(a_ptrs, mask=offs_k[None, :] < K - kk * BLOCK_K, other=0.0)
        b = tl.load(b_ptrs, mask=offs_k[:, None] < K - kk * BLOCK_K, other=0.0)
        acc = tl.dot(a, b, acc)
        a_ptrs += BLOCK_K * stride_ak
        b_ptrs += BLOCK_K * stride_bk

    c = acc.to(c_ptr.dtype.element_ty)
    offs_cm = pid_m * BLOCK_M + tl.arange(0, BLOCK_M)
    offs_cn = pid_n * BLOCK_N + tl.arange(0, BLOCK_N)
    c_ptrs = c_ptr + offs_cm[:, None] * stride_cm + offs_cn[None, :] * stride_cn
    mask = (offs_cm[:, None] < M) & (offs_cn[None, :] < N)
    tl.store(c_ptrs, c, mask=mask)

# config = {"BLOCK_K": 32, "BLOCK_M": 64, "BLOCK_N": 256, "GROUP_M": 8, "arch": "sm_80", "dtype": "fp32", "num_ctas": 1, "num_stages": 3, "num_warps": 16}
# arch = sm_80


// ===== COMPILED SASS (sm_80) =====

	.target	sm_80

	.elftype	@"ET_EXEC"


//--------------------- .note.nv.tkinfo           --------------------------
	.section	.note.nv.tkinfo,"",@"SHT_NOTE"
	.sectionflags	@"SHF_NOTE_NV_TKINFO"
	.tkinfo
        /*0018*/ 	.word	0x00000002
        /*0030*/ 	.string	""
        /*0030*/ 	.string	"ptxas"
        /*0030*/ 	.string	"Cuda compilation tools, release 13.0, V13.0.88"
        /*0030*/ 	.string	"Build cuda_13.0.r13.0/compiler.36424714_0"
        /*0030*/ 	.string	"-v  -suppress-debug-info  -lineinfo  -arch sm_80 "



//--------------------- .note.nv.cuinfo           --------------------------
	.section	.note.nv.cuinfo,"",@"SHT_NOTE"
	.sectionflags	@"SHF_NOTE_NV_CUINFO"
        /*0018*/ 	.short	0x0002
        /*001a*/ 	.short	0x0050
        /*001c*/ 	.short	0x0082
	.zero		2


//--------------------- .nv.info                  --------------------------
	.section	.nv.info,"",@"SHT_CUDA_INFO"
	.align	4


	//----- nvinfo : EIATTR_REGCOUNT
	.align		4
        /*0000*/ 	.byte	0x04, 0x2f
        /*0002*/ 	.short	(.L_1 - .L_0)
	.align		4
.L_0:
        /*0004*/ 	.word	index@(matmul_kernel)
        /*0008*/ 	.word	0x00000080


	//----- nvinfo : EIATTR_FRAME_SIZE
	.align		4
.L_1:
        /*000c*/ 	.byte	0x04, 0x11
        /*000e*/ 	.short	(.L_3 - .L_2)
	.align		4
.L_2:
        /*0010*/ 	.word	index@(matmul_kernel)
        /*0014*/ 	.word	0x00000000


	//----- nvinfo : EIATTR_MIN_STACK_SIZE
	.align		4
.L_3:
        /*0018*/ 	.byte	0x04, 0x12
        /*001a*/ 	.short	(.L_5 - .L_4)
	.align		4
.L_4:
        /*001c*/ 	.word	index@(matmul_kernel)
        /*0020*/ 	.word	0x00000000
.L_5:


//--------------------- .nv.info.matmul_kernel    --------------------------
	.section	.nv.info.matmul_kernel,"",@"SHT_CUDA_INFO"
	.sectionflags	@""
	.align	4


	//----- nvinfo : EIATTR_CUDA_API_VERSION
	.align		4
        /*0000*/ 	.byte	0x04, 0x37
        /*0002*/ 	.short	(.L_7 - .L_6)
.L_6:
        /*0004*/ 	.word	0x00000082


	//----- nvinfo : EIATTR_SW2861232_WAR
	.align		4
.L_7:
        /*0008*/ 	.byte	0x01, 0x35
	.zero		2


	//----- nvinfo : EIATTR_PARAM_CBANK
	.align		4
        /*000c*/ 	.byte	0x04, 0x0a
        /*000e*/ 	.short	(.L_9 - .L_8)
	.align		4
.L_8:
        /*0010*/ 	.word	index@(.nv.constant0.matmul_kernel)
        /*0014*/ 	.short	0x0160
        /*0016*/ 	.short	0x0050


	//----- nvinfo : EIATTR_CBANK_PARAM_SIZE
	.align		4
.L_9:
        /*0018*/ 	.byte	0x03, 0x19
        /*001a*/ 	.short	0x0050


	//----- nvinfo : EIATTR_KPARAM_INFO
	.align		4
        /*001c*/ 	.byte	0x04, 0x17
        /*001e*/ 	.short	(.L_11 - .L_10)
.L_10:
        /*0020*/ 	.word	0x00000000
        /*0024*/ 	.short	0x000d
        /*0026*/ 	.short	0x0048
        /*0028*/ 	.byte	0x00, 0xf4, 0x21, 0x00


	//----- nvinfo : EIATTR_KPARAM_INFO
	.align		4
.L_11:
        /*002c*/ 	.byte	0x04, 0x17
        /*002e*/ 	.short	(.L_13 - .L_12)
.L_12:
        /*0030*/ 	.word	0x00000000
        /*0034*/ 	.short	0x000c
        /*0036*/ 	.short	0x0040
        /*0038*/ 	.byte	0x00, 0xf4, 0x21, 0x00


	//----- nvinfo : EIATTR_KPARAM_INFO
	.align		4
.L_13:
        /*003c*/ 	.byte	0x04, 0x17
        /*003e*/ 	.short	(.L_15 - .L_14)
.L_14:
        /*0040*/ 	.word	0x00000000
        /*0044*/ 	.short	0x000b
        /*0046*/ 	.short	0x0038
        /*0048*/ 	.byte	0x00, 0xf0, 0x11, 0x00


	//----- nvinfo : EIATTR_KPARAM_INFO
	.align		4
.L_15:
        /*004c*/ 	.byte	0x04, 0x17
        /*004e*/ 	.short	(.L_17 - .L_16)
.L_16:
        /*0050*/ 	.word	0x00000000
        /*0054*/ 	.short	0x000a
        /*0056*/ 	.short	0x0034
        /*0058*/ 	.byte	0x00, 0xf0, 0x11, 0x00


	//----- nvinfo : EIATTR_KPARAM_INFO
	.align		4
.L_17:
        /*005c*/ 	.byte	0x04, 0x17
        /*005e*/ 	.short	(.L_19 - .L_18)
.L_18:
        /*0060*/ 	.word	0x00000000
        /*0064*/ 	.short	0x0009
        /*0066*/ 	.short	0x0030
        /*0068*/ 	.byte	0x00, 0xf0, 0x11, 0x00


	//----- nvinfo : EIATTR_KPARAM_INFO
	.align		4
.L_19:
        /*006c*/ 	.byte	0x04, 0x17
        /*006e*/ 	.short	(.L_21 - .L_20)
.L_20:
        /*0070*/ 	.word	0x00000000
        /*0074*/ 	.short	0x0008
        /*0076*/ 	.short	0x002c
        /*0078*/ 	.byte	0x00, 0xf0, 0x11, 0x00


	//----- nvinfo : EIATTR_KPARAM_INFO
	.align		4
.L_21:
        /*007c*/ 	.byte	0x04, 0x17
        /*007e*/ 	.short	(.L_23 - .L_22)
.L_22:
        /*0080*/ 	.word	0x00000000
        /*0084*/ 	.short	0x0007
        /*0086*/ 	.short	0x0028
        /*0088*/ 	.byte	0x00, 0xf0, 0x11, 0x00


	//----- nvinfo : EIATTR_KPARAM_INFO
	.align		4
.L_23:
        /*008c*/ 	.byte	0x04, 0x17
        /*008e*/ 	.short	(.L_25 - .L_24)
.L_24:
        /*0090*/ 	.word	0x00000000
        /*0094*/ 	.short	0x0006
        /*0096*/ 	.short	0x0024
        /*0098*/ 	.byte	0x00, 0xf0, 0x11, 0x00


	//----- nvinfo : EIATTR_KPARAM_INFO
	.align		4
.L_25:
        /*009c*/ 	.byte	0x04, 0x17
        /*009e*/ 	.short	(.L_27 - .L_26)
.L_26:
        /*00a0*/ 	.word	0x00000000
        /*00a4*/ 	.short	0x0005
        /*00a6*/ 	.short	0x0020
        /*00a8*/ 	.byte	0x00, 0xf0, 0x11, 0x00


	//----- nvinfo : EIATTR_KPARAM_INFO
	.align		4
.L_27:
        /*00ac*/ 	.byte	0x04, 0x17
        /*00ae*/ 	.short	(.L_29 - .L_28)
.L_28:
        /*00b0*/ 	.word	0x00000000
        /*00b4*/ 	.short	0x0004
        /*00b6*/ 	.short	0x001c
        /*00b8*/ 	.byte	0x00, 0xf0, 0x11, 0x00


	//----- nvinfo : EIATTR_KPARAM_INFO
	.align		4
.L_29:
        /*00bc*/ 	.byte	0x04, 0x17
        /*00be*/ 	.short	(.L_31 - .L_30)
.L_30:
        /*00c0*/ 	.word	0x00000000
        /*00c4*/ 	.short	0x0003
        /*00c6*/ 	.short	0x0018
        /*00c8*/ 	.byte	0x00, 0xf0, 0x11, 0x00


	//----- nvinfo : EIATTR_KPARAM_INFO
	.align		4
.L_31:
        /*00cc*/ 	.byte	0x04, 0x17
        /*00ce*/ 	.short	(.L_33 - .L_32)
.L_32:
        /*00d0*/ 	.word	0x00000000
        /*00d4*/ 	.short	0x0002
        /*00d6*/ 	.short	0x0010
        /*00d8*/ 	.byte	0x00, 0xf4, 0x21, 0x00


	//----- nvinfo : EIATTR_KPARAM_INFO
	.align		4
.L_33:
        /*00dc*/ 	.byte	0x04, 0x17
        /*00de*/ 	.short	(.L_35 - .L_34)
.L_34:
        /*00e0*/ 	.word	0x00000000
        /*00e4*/ 	.short	0x0001
        /*00e6*/ 	.short	0x0008
        /*00e8*/ 	.byte	0x00, 0xf4, 0x21, 0x00


	//----- nvinfo : EIATTR_KPARAM_INFO
	.align		4
.L_35:
        /*00ec*/ 	.byte	0x04, 0x17
        /*00ee*/ 	.short	(.L_37 - .L_36)
.L_36:
        /*00f0*/ 	.word	0x00000000
        /*00f4*/ 	.short	0x0000
        /*00f6*/ 	.short	0x0000
        /*00f8*/ 	.byte	0x00, 0xf4, 0x21, 0x00


	//----- nvinfo : EIATTR_MAXREG_COUNT
	.align		4
.L_37:
        /*00fc*/ 	.byte	0x03, 0x1b
        /*00fe*/ 	.short	0x0080


	//----- nvinfo : EIATTR_NUM_BARRIERS
	.align		4
        /*0100*/ 	.byte	0x02, 0x4c
        /*0102*/ 	.byte	0x01
	.zero		1


	//----- nvinfo : EIATTR_MERCURY_ISA_VERSION
	.align		4
        /*0104*/ 	.byte	0x03, 0x5f
        /*0106*/ 	.short	0x0000


	//----- nvinfo : EIATTR_EXIT_INSTR_OFFSETS
	.align		4
        /*0108*/ 	.byte	0x04, 0x1c
        /*010a*/ 	.short	(.L_39 - .L_38)


	//   ....[0]....
.L_38:
        /*010c*/ 	.word	0x00004850


	//   ....[1]....
        /*0110*/ 	.word	0x00004870


	//----- nvinfo : EIATTR_REQNTID
	.align		4
.L_39:
        /*0114*/ 	.byte	0x04, 0x10
        /*0116*/ 	.short	(.L_41 - .L_40)
.L_40:
        /*0118*/ 	.word	0x00000200
        /*011c*/ 	.word	0x00000001
        /*0120*/ 	.word	0x00000001
.L_41:


//--------------------- .nv.callgraph             --------------------------
	.section	.nv.callgraph,"",@"SHT_CUDA_CALLGRAPH"
	.align	4
	.sectionentsize	8
	.align		4
        /*0000*/ 	.word	0x00000000
	.align		4
        /*0004*/ 	.word	0xffffffff
	.align		4
        /*0008*/ 	.word	0x00000000
	.align		4
        /*000c*/ 	.word	0xfffffffe
	.align		4
        /*0010*/ 	.word	0x00000000
	.align		4
        /*0014*/ 	.word	0xfffffffd
	.align		4
        /*0018*/ 	.word	0x00000000
	.align		4
        /*001c*/ 	.word	0xfffffffc


//--------------------- .nv.rel.action            --------------------------
	.section	.nv.rel.action,"",@"SHT_CUDA_RELOCINFO"
	.align	8
	.sectionentsize	8
        /*0000*/ 	.byte	0x73, 0x00, 0x00, 0x00, 0x00, 0x00, 0x00, 0x00, 0x00, 0x00, 0x00, 0x11, 0x25, 0x00, 0x05, 0x36


//--------------------- .nv.constant0.matmul_kernel --------------------------
	.section	.nv.constant0.matmul_kernel,"a",@progbits
	.sectionflags	@""
	.align	4
.nv.constant0.matmul_kernel:
	.zero		432


//--------------------- .text.matmul_kernel       --------------------------
	.section	.text.matmul_kernel,"ax",@progbits
	.sectioninfo	@"SHI_REGISTERS=128"
	.align	128
        .global         matmul_kernel
        .type           matmul_kernel,@function
        .size           matmul_kernel,(.L_x_4 - matmul_kernel)
        .other          matmul_kernel,@"STO_CUDA_ENTRY STV_DEFAULT"
matmul_kernel:
.text.matmul_kernel:
[----:B------:R-:W-:Y:S02]  /*0000*/  IMAD.MOV.U32 R1, RZ, RZ, c[0x0][0x28] ;  /* 0x00000a00ff017624 */ /* 0x000fe400078e00ff */
[----:B------:R-:W-:Y:S01]  /*0010*/  IMAD.MOV.U32 R0, RZ, RZ, c[0x0][0x17c] ;  /* 0x00005f00ff007624 */ /* 0x000fe200078e00ff */
[----:B------:R-:W1:Y:S01]  /*0020*/  S2R R7, SR_CTAID.X ;  /* 0x0000000000077919 */ /* 0x000e620000002500 */
[----:B------:R-:W-:Y:S02]  /*0030*/  UMOV UR5, 0x1f ;  /* 0x0000001f00057882 */ /* 0x000fe40000000000 */
[----:B------:R-:W-:Y:S01]  /*0040*/  ULDC UR9, c[0x0][0x180] ;  /* 0x0000600000097ab9 */ /* 0x000fe20000000800 */
[----:B------:R-:W-:Y:S01]  /*0050*/  IADD3 R0, R0, 0xff, RZ ;  /* 0x000000ff00007810 */ /* 0x000fe20007ffe0ff */
[----:B------:R-:W2:Y:S01]  /*0060*/  S2R R125, SR_TID.X ;  /* 0x00000000007d7919 */ /* 0x000ea20000002100 */
[----:B------:R-:W-:Y:S02]  /*0070*/  UIADD3 UR5, UR5, UR9, URZ ;  /* 0x0000000905057290 */ /* 0x000fe4000fffe03f */
[----:B------:R-:W-:Y:S01]  /*0080*/  SHF.R.S32.HI R3, RZ, 0x1f, R0 ;  /* 0x0000001fff037819 */ /* 0x000fe20000011400 */
[----:B------:R-:W-:-:S02]  /*0090*/  UIADD3 UR6, UR9, -0x20, URZ ;  /* 0xffffffe009067890 */ /* 0x000fc4000fffe03f */
[----:B------:R-:W-:Y:S01]  /*00a0*/  UISETP.GT.AND UP0, UPT, UR5, 0x1f, UPT ;  /* 0x0000001f0500788c */ /* 0x000fe2000bf04270 */
[----:B------:R-:W-:Y:S01]  /*00b0*/  LEA.HI R3, R3, R0, RZ, 0x8 ;  /* 0x0000000003037211 */ /* 0x000fe200078f40ff */
[----:B------:R-:W-:Y:S02]  /*00c0*/  UISETP.GT.AND UP1, UPT, UR5, 0x3f, UPT ;  /* 0x0000003f0500788c */ /* 0x000fe4000bf24270 */
[----:B------:R-:W-:Y:S01]  /*00d0*/  USEL UR4, URZ, 0x4, !UP0 ;  /* 0x000000043f047887 */ /* 0x000fe2000c000000 */
[----:B------:R-:W-:Y:S01]  /*00e0*/  SHF.R.S32.HI R3, RZ, 0x8, R3 ;  /* 0x00000008ff037819 */ /* 0x000fe20000011403 */
[----:B------:R-:W-:-:S04]  /*00f0*/  ULDC.64 UR14, c[0x0][0x118] ;  /* 0x00004600000e7ab9 */ /* 0x000fc80000000a00 */
[----:B------:R-:W-:Y:S01]  /*0100*/  IMAD.SHL.U32 R4, R3, 0x8, RZ ;  /* 0x0000000803047824 */ /* 0x000fe200078e00ff */
[----:B-1----:R-:W-:-:S04]  /*0110*/  IABS R8, R7 ;  /* 0x0000000700087213 */ /* 0x002fc80000000000 */
[-C--:B------:R-:W-:Y:S02]  /*0120*/  IABS R5, R4.reuse ;  /* 0x0000000400057213 */ /* 0x080fe40000000000 */
[----:B------:R-:W-:Y:S01]  /*0130*/  IABS R10, R4 ;  /* 0x00000004000a7213 */ /* 0x000fe20000000000 */
[C---:B--2---:R-:W-:Y:S01]  /*0140*/  IMAD.SHL.U32 R26, R125.reuse, 0x4, RZ ;  /* 0x000000047d1a7824 */ /* 0x044fe200078e00ff */
[----:B------:R-:W1:Y:S01]  /*0150*/  I2F.RP R0, R5 ;  /* 0x0000000500007306 */ /* 0x000e620000209400 */
[C---:B------:R-:W-:Y:S02]  /*0160*/  LOP3.LUT R14, R125.reuse, 0xe0, RZ, 0xc0, !PT ;  /* 0x000000e07d0e7812 */ /* 0x040fe400078ec0ff */
[----:B------:R-:W-:Y:S02]  /*0170*/  LOP3.LUT R118, R125, 0x3f, RZ, 0xc0, !PT ;  /* 0x0000003f7d767812 */ /* 0x000fe400078ec0ff */
[----:B------:R2:W3:Y:S01]  /*0180*/  R2UR UR13, R14 ;  /* 0x000000000e0d73c2 */ /* 0x0004e200000e0000 */
[----:B------:R-:W-:-:S02]  /*0190*/  LOP3.LUT R105, R26, 0x7fc, RZ, 0xc0, !PT ;  /* 0x000007fc1a697812 */ /* 0x000fc400078ec0ff */
[----:B------:R-:W-:Y:S02]  /*01a0*/  SHF.R.U32.HI R117, RZ, 0x6, R125 ;  /* 0x00000006ff757819 */ /* 0x000fe4000001167d */
[----:B------:R-:W-:Y:S02]  /*01b0*/  LOP3.LUT R124, R125, 0x1f, RZ, 0xc0, !PT ;  /* 0x0000001f7d7c7812 */ /* 0x000fe400078ec0ff */
[----:B------:R-:W-:Y:S02]  /*01c0*/  SGXT.U32 R117, R117, 0x3 ;  /* 0x000000037575781a */ /* 0x000fe40000000000 */
[C---:B------:R-:W-:Y:S01]  /*01d0*/  LEA.HI R123, R125.reuse, 0x8, RZ, 0x1a ;  /* 0x000000087d7b7811 */ /* 0x040fe200078fd0ff */
[----:B------:R-:W-:Y:S01]  /*01e0*/  IMAD R68, R124, c[0x0][0x18c], RZ ;  /* 0x000063007c447a24 */ /* 0x000fe200078e02ff */
[----:B-1----:R-:W1:Y:S01]  /*01f0*/  MUFU.RCP R0, R0 ;  /* 0x0000000000007308 */ /* 0x002e620000001000 */
[----:B------:R-:W-:Y:S01]  /*0200*/  LEA.HI R122, R125, 0x18, RZ, 0x1a ;  /* 0x000000187d7a7811 */ /* 0x000fe200078fd0ff */
[C---:B------:R-:W-:Y:S01]  /*0210*/  IMAD R115, R117.reuse, c[0x0][0x188], RZ ;  /* 0x0000620075737a24 */ /* 0x040fe200078e02ff */
[----:B------:R-:W-:Y:S01]  /*0220*/  LOP3.LUT R120, R117, 0x10, RZ, 0xfc, !PT ;  /* 0x0000001075787812 */ /* 0x000fe200078efcff */
[----:B------:R-:W-:-:S02]  /*0230*/  IMAD R114, R123, c[0x0][0x188], RZ ;  /* 0x000062007b727a24 */ /* 0x000fc400078e02ff */
[----:B------:R-:W-:Y:S02]  /*0240*/  IMAD.SHL.U32 R111, R115, 0x4, RZ ;  /* 0x00000004736f7824 */ /* 0x000fe400078e00ff */
[----:B------:R-:W-:Y:S02]  /*0250*/  IMAD.SHL.U32 R110, R114, 0x4, RZ ;  /* 0x00000004726e7824 */ /* 0x000fe400078e00ff */
[----:B------:R-:W-:-:S04]  /*0260*/  IMAD R112, R122, c[0x0][0x188], RZ ;  /* 0x000062007a707a24 */ /* 0x000fc800078e02ff */
[----:B------:R-:W-:Y:S01]  /*0270*/  IMAD.SHL.U32 R108, R112, 0x4, RZ ;  /* 0x00000004706c7824 */ /* 0x000fe200078e00ff */
[----:B-1----:R-:W-:Y:S01]  /*0280*/  IADD3 R2, R0, 0xffffffe, RZ ;  /* 0x0ffffffe00027810 */ /* 0x002fe20007ffe0ff */
[----:B------:R-:W-:-:S03]  /*0290*/  IMAD.MOV R0, RZ, RZ, -R10 ;  /* 0x000000ffff007224 */ /* 0x000fc600078e0a0a */
[----:B------:R1:W4:Y:S02]  /*02a0*/  F2I.FTZ.U32.TRUNC.NTZ R3, R2 ;  /* 0x0000000200037305 */ /* 0x000324000021f000 */
[----:B-1----:R-:W-:Y:S02]  /*02b0*/  IMAD.MOV.U32 R2, RZ, RZ, RZ ;  /* 0x000000ffff027224 */ /* 0x002fe400078e00ff */
[----:B----4-:R-:W-:-:S04]  /*02c0*/  IMAD.MOV R6, RZ, RZ, -R3 ;  /* 0x000000ffff067224 */ /* 0x010fc800078e0a03 */
[----:B------:R-:W-:Y:S02]  /*02d0*/  IMAD R9, R6, R5, RZ ;  /* 0x0000000506097224 */ /* 0x000fe400078e02ff */
[----:B------:R-:W-:Y:S02]  /*02e0*/  IMAD.MOV.U32 R6, RZ, RZ, R8 ;  /* 0x000000ffff067224 */ /* 0x000fe400078e0008 */
[----:B------:R-:W-:-:S06]  /*02f0*/  IMAD.HI.U32 R3, R3, R9, R2 ;  /* 0x0000000903037227 */ /* 0x000fcc00078e0002 */
[----:B------:R-:W-:-:S04]  /*0300*/  IMAD.HI.U32 R3, R3, R6, RZ ;  /* 0x0000000603037227 */ /* 0x000fc800078e00ff */
[----:B------:R-:W-:-:S05]  /*0310*/  IMAD R0, R3, R0, R6 ;  /* 0x0000000003007224 */ /* 0x000fca00078e0206 */
[----:B------:R-:W-:-:S13]  /*0320*/  ISETP.GT.U32.AND P1, PT, R5, R0, PT ;  /* 0x000000000500720c */ /* 0x000fda0003f24070 */
[----:B------:R-:W-:Y:S01]  /*0330*/  @!P1 IMAD.IADD R0, R0, 0x1, -R5 ;  /* 0x0000000100009824 */ /* 0x000fe200078e0a05 */
[----:B------:R-:W-:Y:S02]  /*0340*/  @!P1 IADD3 R3, R3, 0x1, RZ ;  /* 0x0000000103039810 */ /* 0x000fe40007ffe0ff */
[----:B------:R-:W-:Y:S02]  /*0350*/  ISETP.NE.AND P1, PT, R4, RZ, PT ;  /* 0x000000ff0400720c */ /* 0x000fe40003f25270 */
[----:B------:R-:W-:Y:S02]  /*0360*/  ISETP.GE.U32.AND P0, PT, R0, R5, PT ;  /* 0x000000050000720c */ /* 0x000fe40003f06070 */
[----:B------:R-:W-:-:S04]  /*0370*/  LOP3.LUT R0, R7, R4, RZ, 0x3c, !PT ;  /* 0x0000000407007212 */ /* 0x000fc800078e3cff */
[----:B------:R-:W-:Y:S01]  /*0380*/  ISETP.GE.AND P2, PT, R0, RZ, PT ;  /* 0x000000ff0000720c */ /* 0x000fe20003f46270 */
[----:B------:R-:W-:-:S05]  /*0390*/  IMAD.MOV.U32 R0, RZ, RZ, c[0x0][0x178] ;  /* 0x00005e00ff007624 */ /* 0x000fca00078e00ff */
[----:B------:R-:W-:Y:S02]  /*03a0*/  IADD3 R0, R0, 0x3f, RZ ;  /* 0x0000003f00007810 */ /* 0x000fe40007ffe0ff */
[----:B------:R-:W-:-:S05]  /*03b0*/  @P0 IADD3 R3, R3, 0x1, RZ ;  /* 0x0000000103030810 */ /* 0x000fca0007ffe0ff */
[----:B------:R-:W-:Y:S01]  /*03c0*/  IMAD.MOV.U32 R2, RZ, RZ, R3 ;  /* 0x000000ffff027224 */ /* 0x000fe200078e0003 */
[----:B------:R-:W-:-:S03]  /*03d0*/  SHF.R.S32.HI R3, RZ, 0x1f, R0 ;  /* 0x0000001fff037819 */ /* 0x000fc60000011400 */
[----:B------:R-:W-:Y:S01]  /*03e0*/  @!P2 IMAD.MOV R2, RZ, RZ, -R2 ;  /* 0x000000ffff02a224 */ /* 0x000fe200078e0a02 */
[----:B------:R-:W-:Y:S02]  /*03f0*/  @!P1 LOP3.LUT R2, RZ, R4, RZ, 0x33, !PT ;  /* 0x00000004ff029212 */ /* 0x000fe400078e33ff */
[----:B------:R-:W-:Y:S02]  /*0400*/  LEA.HI R3, R3, R0, RZ, 0x6 ;  /* 0x0000000003037211 */ /* 0x000fe400078f30ff */
[----:B------:R-:W-:Y:S01]  /*0410*/  IABS R0, c[0x0][0x17c] ;  /* 0x00005f0000007a13 */ /* 0x000fe20000000000 */
[----:B------:R-:W-:Y:S02]  /*0420*/  IMAD.SHL.U32 R10, R2, 0x8, RZ ;  /* 0x00000008020a7824 */ /* 0x000fe400078e00ff */
[----:B------:R-:W-:Y:S01]  /*0430*/  IMAD.MOV R2, RZ, RZ, -R2 ;  /* 0x000000ffff027224 */ /* 0x000fe200078e0a02 */
[----:B------:R-:W1:Y:S02]  /*0440*/  I2F.RP R9, R0 ;  /* 0x0000000000097306 */ /* 0x000e640000209400 */
[----:B------:R-:W-:Y:S01]  /*0450*/  LEA.HI.SX32 R3, R3, -R10, 0x1a ;  /* 0x8000000a03037211 */ /* 0x000fe200078fd2ff */
[----:B------:R-:W-:Y:S01]  /*0460*/  IMAD R13, R4, R2, R7 ;  /* 0x00000002040d7224 */ /* 0x000fe200078e0207 */
[----:B------:R-:W-:Y:S01]  /*0470*/  IABS R7, c[0x0][0x178] ;  /* 0x00005e0000077a13 */ /* 0x000fe20000000000 */
[----:B------:R-:W-:Y:S01]  /*0480*/  IMAD.MOV.U32 R2, RZ, RZ, RZ ;  /* 0x000000ffff027224 */ /* 0x000fe200078e00ff */
[----:B------:R-:W-:-:S02]  /*0490*/  IMNMX R12, R3, 0x8, PT ;  /* 0x00000008030c7817 */ /* 0x000fc40003800200 */
[----:B------:R-:W-:Y:S02]  /*04a0*/  IABS R4, R13 ;  /* 0x0000000d00047213 */ /* 0x000fe40000000000 */
[----:B------:R-:W-:-:S04]  /*04b0*/  IABS R11, R12 ;  /* 0x0000000c000b7213 */ /* 0x000fc80000000000 */
[----:B------:R-:W4:Y:S08]  /*04c0*/  I2F.RP R5, R11 ;  /* 0x0000000b00057306 */ /* 0x000f300000209400 */
[----:B-1----:R-:W-:Y:S08]  /*04d0*/  MUFU.RCP R9, R9 ;  /* 0x0000000900097308 */ /* 0x002ff00000001000 */
[----:B----4-:R-:W1:Y:S02]  /*04e0*/  MUFU.RCP R5, R5 ;  /* 0x0000000500057308 */ /* 0x010e640000001000 */
[----:B-1----:R-:W-:-:S06]  /*04f0*/  IADD3 R3, R5, 0xffffffe, RZ ;  /* 0x0ffffffe05037810 */ /* 0x002fcc0007ffe0ff */
[----:B------:R-:W1:Y:S02]  /*0500*/  F2I.FTZ.U32.TRUNC.NTZ R3, R3 ;  /* 0x0000000300037305 */ /* 0x000e64000021f000 */
[----:B-1----:R-:W-:-:S04]  /*0510*/  IMAD.MOV R6, RZ, RZ, -R3 ;  /* 0x000000ffff067224 */ /* 0x002fc800078e0a03 */
[----:B------:R-:W-:Y:S01]  /*0520*/  IMAD R5, R6, R11, RZ ;  /* 0x0000000b06057224 */ /* 0x000fe200078e02ff */
[----:B------:R-:W-:-:S03]  /*0530*/  IABS R6, R12 ;  /* 0x0000000c00067213 */ /* 0x000fc60000000000 */
[----:B------:R-:W-:-:S04]  /*0540*/  IMAD.HI.U32 R3, R3, R5, R2 ;  /* 0x0000000503037227 */ /* 0x000fc800078e0002 */
[----:B------:R-:W-:Y:S01]  /*0550*/  IMAD.MOV R5, RZ, RZ, -R6 ;  /* 0x000000ffff057224 */ /* 0x000fe200078e0a06 */
[----:B------:R-:W-:Y:S01]  /*0560*/  IADD3 R6, R9, 0xffffffe, RZ ;  /* 0x0ffffffe09067810 */ /* 0x000fe20007ffe0ff */
[----:B------:R-:W-:Y:S01]  /*0570*/  IMAD.HI.U32 R3, R3, R4, RZ ;  /* 0x0000000403037227 */ /* 0x000fe200078e00ff */
[----:B------:R-:W-:-:S03]  /*0580*/  SHF.R.U32.HI R9, RZ, 0x5, R125 ;  /* 0x00000005ff097819 */ /* 0x000fc6000001167d */
[----:B------:R-:W-:Y:S01]  /*0590*/  IMAD R4, R3, R5, R4 ;  /* 0x0000000503047224 */ /* 0x000fe200078e0204 */
[----:B------:R-:W-:Y:S01]  /*05a0*/  SGXT.U32 R9, R9, 0x4 ;  /* 0x000000040909781a */ /* 0x000fe20000000000 */
[----:B------:R-:W-:Y:S02]  /*05b0*/  IMAD.MOV.U32 R2, RZ, RZ, R7 ;  /* 0x000000ffff027224 */ /* 0x000fe400078e0007 */
[----:B------:R1:W4:Y:S01]  /*05c0*/  F2I.FTZ.U32.TRUNC.NTZ R7, R6 ;  /* 0x0000000600077305 */ /* 0x000322000021f000 */
[----:B------:R-:W-:-:S07]  /*05d0*/  ISETP.GT.U32.AND P1, PT, R11, R4, PT ;  /* 0x000000040b00720c */ /* 0x000fce0003f24070 */
[----:B------:R-:W5:Y:S01]  /*05e0*/  I2F.RP R8, R2 ;  /* 0x0000000200087306 */ /* 0x000f620000209400 */
[----:B-1----:R-:W-:-:S05]  /*05f0*/  IMAD.MOV.U32 R6, RZ, RZ, RZ ;  /* 0x000000ffff067224 */ /* 0x002fca00078e00ff */
[----:B------:R-:W-:Y:S01]  /*0600*/  @!P1 IMAD.IADD R4, R4, 0x1, -R11 ;  /* 0x0000000104049824 */ /* 0x000fe200078e0a0b */
[----:B------:R-:W-:Y:S02]  /*0610*/  @!P1 IADD3 R3, R3, 0x1, RZ ;  /* 0x0000000103039810 */ /* 0x000fe40007ffe0ff */
[----:B------:R-:W-:Y:S02]  /*0620*/  ISETP.NE.AND P1, PT, R12, RZ, PT ;  /* 0x000000ff0c00720c */ /* 0x000fe40003f25270 */
[----:B------:R-:W-:Y:S01]  /*0630*/  ISETP.GE.U32.AND P0, PT, R4, R11, PT ;  /* 0x0000000b0400720c */ /* 0x000fe20003f06070 */
[----:B----4-:R-:W-:Y:S01]  /*0640*/  IMAD.MOV R11, RZ, RZ, -R7 ;  /* 0x000000ffff0b7224 */ /* 0x010fe200078e0a07 */
[----:B------:R-:W-:Y:S01]  /*0650*/  LOP3.LUT R4, R13, R12, RZ, 0x3c, !PT ;  /* 0x0000000c0d047212 */ /* 0x000fe200078e3cff */
[----:B-----5:R-:W1:Y:S03]  /*0660*/  MUFU.RCP R8, R8 ;  /* 0x0000000800087308 */ /* 0x020e660000001000 */
[----:B------:R-:W-:Y:S01]  /*0670*/  ISETP.GE.AND P2, PT, R4, RZ, PT ;  /* 0x000000ff0400720c */ /* 0x000fe20003f46270 */
[----:B------:R-:W-:Y:S01]  /*0680*/  IMAD R11, R11, R0, RZ ;  /* 0x000000000b0b7224 */ /* 0x000fe200078e02ff */
[----:B------:R-:W-:-:S03]  /*0690*/  SHF.R.U32.HI R4, RZ, 0x1, R125 ;  /* 0x00000001ff047819 */ /* 0x000fc6000001167d */
[----:B------:R-:W-:Y:S01]  /*06a0*/  IMAD.HI.U32 R7, R7, R11, R6 ;  /* 0x0000000b07077227 */ /* 0x000fe200078e0006 */
[----:B------:R-:W-:Y:S02]  /*06b0*/  LOP3.LUT R105, R105, 0x60, R4, 0x78, !PT ;  /* 0x0000006069697812 */ /* 0x000fe400078e7804 */
[----:B------:R-:W-:Y:S01]  /*06c0*/  @P0 IADD3 R3, R3, 0x1, RZ ;  /* 0x0000000103030810 */ /* 0x000fe20007ffe0ff */
[----:B------:R-:W-:-:S04]  /*06d0*/  IMAD.MOV.U32 R4, RZ, RZ, RZ ;  /* 0x000000ffff047224 */ /* 0x000fc800078e00ff */
[----:B------:R-:W-:Y:S01]  /*06e0*/  IMAD.MOV.U32 R106, RZ, RZ, R3 ;  /* 0x000000ffff6a7224 */ /* 0x000fe200078e0003 */
[----:B-1----:R-:W-:-:S03]  /*06f0*/  IADD3 R5, R8, 0xffffffe, RZ ;  /* 0x0ffffffe08057810 */ /* 0x002fc60007ffe0ff */
[----:B------:R-:W-:Y:S01]  /*0700*/  @!P2 IMAD.MOV R106, RZ, RZ, -R106 ;  /* 0x000000ffff6aa224 */ /* 0x000fe200078e0a6a */
[----:B------:R-:W-:Y:S02]  /*0710*/  @!P1 LOP3.LUT R106, RZ, R12, RZ, 0x33, !PT ;  /* 0x0000000cff6a9212 */ /* 0x000fe400078e33ff */
[----:B------:R-:W1:Y:S03]  /*0720*/  F2I.FTZ.U32.TRUNC.NTZ R5, R5 ;  /* 0x0000000500057305 */ /* 0x000e66000021f000 */
[----:B------:R-:W-:Y:S02]  /*0730*/  IMAD.MOV R3, RZ, RZ, -R106 ;  /* 0x000000ffff037224 */ /* 0x000fe400078e0a6a */
[----:B------:R-:W-:Y:S02]  /*0740*/  IMAD.SHL.U32 R106, R106, 0x100, RZ ;  /* 0x000001006a6a7824 */ /* 0x000fe400078e00ff */
[----:B------:R-:W-:-:S03]  /*0750*/  IMAD R3, R12, R3, R13 ;  /* 0x000000030c037224 */ /* 0x000fc600078e020d */
[----:B------:R-:W-:Y:S01]  /*0760*/  LEA.HI R6, R125, R106, RZ, 0x1b ;  /* 0x0000006a7d067211 */ /* 0x000fe200078fd8ff */
[----:B------:R-:W-:Y:S01]  /*0770*/  IMAD.IADD R3, R10, 0x1, R3 ;  /* 0x000000010a037824 */ /* 0x000fe200078e0203 */
[----:B------:R-:W-:Y:S02]  /*0780*/  LOP3.LUT R9, R106, R9, RZ, 0xfc, !PT ;  /* 0x000000096a097212 */ /* 0x000fe400078efcff */
[C---:B--2---:R-:W-:Y:S01]  /*0790*/  IADD3 R14, R6.reuse, 0x30, RZ ;  /* 0x00000030060e7810 */ /* 0x044fe20007ffe0ff */
[----:B------:R-:W-:Y:S01]  /*07a0*/  IMAD R118, R3, 0x40, R118 ;  /* 0x0000004003767824 */ /* 0x000fe200078e0276 */
[C---:B------:R-:W-:Y:S01]  /*07b0*/  IADD3 R8, R6.reuse, 0x10, RZ ;  /* 0x0000001006087810 */ /* 0x040fe20007ffe0ff */
[----:B-1----:R-:W-:Y:S01]  /*07c0*/  IMAD.MOV R15, RZ, RZ, -R5 ;  /* 0x000000ffff0f7224 */ /* 0x002fe200078e0a05 */
[----:B------:R-:W-:Y:S02]  /*07d0*/  IADD3 R18, R6, 0x50, RZ ;  /* 0x0000005006127810 */ /* 0x000fe40007ffe0ff */
[----:B------:R-:W-:Y:S01]  /*07e0*/  LOP3.LUT R12, R9, 0x20, RZ, 0xfc, !PT ;  /* 0x00000020090c7812 */ /* 0x000fe200078efcff */
[----:B------:R-:W-:Y:S01]  /*07f0*/  IMAD R11, R15, R2, RZ ;  /* 0x000000020f0b7224 */ /* 0x000fe200078e02ff */
[----:B------:R-:W-:-:S02]  /*0800*/  IABS R15, R14 ;  /* 0x0000000e000f7213 */ /* 0x000fc40000000000 */
[----:B------:R-:W-:Y:S01]  /*0810*/  IABS R19, R18 ;  /* 0x0000001200137213 */ /* 0x000fe20000000000 */
[----:B------:R-:W-:Y:S01]  /*0820*/  IMAD.HI.U32 R4, R5, R11, R4 ;  /* 0x0000000b05047227 */ /* 0x000fe200078e0004 */
[----:B------:R-:W-:Y:S02]  /*0830*/  IABS R11, R8 ;  /* 0x00000008000b7213 */ /* 0x000fe40000000000 */
[----:B------:R-:W-:Y:S01]  /*0840*/  IABS R13, R12 ;  /* 0x0000000c000d7213 */ /* 0x000fe20000000000 */
[----:B------:R-:W-:Y:S01]  /*0850*/  IMAD.HI.U32 R10, R7, R15, RZ ;  /* 0x0000000f070a7227 */ /* 0x000fe200078e00ff */
[----:B------:R-:W-:Y:S02]  /*0860*/  ISETP.GE.AND P5, PT, R8, RZ, PT ;  /* 0x000000ff0800720c */ /* 0x000fe40003fa6270 */
[----:B------:R-:W-:Y:S01]  /*0870*/  LOP3.LUT R16, R9, 0x40, RZ, 0xfc, !PT ;  /* 0x0000004009107812 */ /* 0x000fe200078efcff */
[----:B------:R-:W-:Y:S01]  /*0880*/  IMAD.MOV R10, RZ, RZ, -R10 ;  /* 0x000000ffff0a7224 */ /* 0x000fe200078e0a0a */
[----:B------:R-:W-:Y:S01]  /*0890*/  IADD3 R22, R6, 0x70, RZ ;  /* 0x0000007006167810 */ /* 0x000fe20007ffe0ff */
[----:B------:R-:W-:Y:S01]  /*08a0*/  IMAD.HI.U32 R5, R7, R11, RZ ;  /* 0x0000000b07057227 */ /* 0x000fe200078e00ff */
[----:B------:R-:W-:-:S02]  /*08b0*/  IABS R17, R16 ;  /* 0x0000001000117213 */ /* 0x000fc40000000000 */
[----:B------:R-:W-:Y:S01]  /*08c0*/  IABS R23, R22 ;  /* 0x0000001600177213 */ /* 0x000fe20000000000 */
[C---:B------:R-:W-:Y:S01]  /*08d0*/  IMAD R15, R0.reuse, R10, R15 ;  /* 0x0000000a000f7224 */ /* 0x040fe200078e020f */
[----:B------:R-:W-:Y:S01]  /*08e0*/  LOP3.LUT R20, R9, 0x60, RZ, 0xfc, !PT ;  /* 0x0000006009147812 */ /* 0x000fe200078efcff */
[----:B------:R-:W-:Y:S01]  /*08f0*/  IMAD.MOV R5, RZ, RZ, -R5 ;  /* 0x000000ffff057224 */ /* 0x000fe200078e0a05 */
[----:B------:R-:W-:Y:S01]  /*0900*/  IABS R3, R118 ;  /* 0x0000007600037213 */ /* 0x000fe20000000000 */
[C---:B------:R-:W-:Y:S01]  /*0910*/  IMAD.HI.U32 R10, R7.reuse, R19, RZ ;  /* 0x00000013070a7227 */ /* 0x040fe200078e00ff */
[----:B------:R-:W-:Y:S02]  /*0920*/  ISETP.GT.U32.AND P0, PT, R0, R15, PT ;  /* 0x0000000f0000720c */ /* 0x000fe40003f04070 */
[----:B------:R-:W-:Y:S01]  /*0930*/  IABS R21, R20 ;  /* 0x0000001400157213 */ /* 0x000fe20000000000 */
[----:B------:R-:W-:-:S04]  /*0940*/  IMAD.HI.U32 R8, R7, R13, RZ ;  /* 0x0000000d07087227 */ /* 0x000fc800078e00ff */
[C---:B------:R-:W-:Y:S02]  /*0950*/  IMAD R5, R0.reuse, R5, R11 ;  /* 0x0000000500057224 */ /* 0x040fe400078e020b */
[----:B------:R-:W-:Y:S02]  /*0960*/  IMAD.MOV R10, RZ, RZ, -R10 ;  /* 0x000000ffff0a7224 */ /* 0x000fe400078e0a0a */
[----:B------:R-:W-:Y:S01]  /*0970*/  IMAD.MOV R8, RZ, RZ, -R8 ;  /* 0x000000ffff087224 */ /* 0x000fe200078e0a08 */
[C---:B------:R-:W-:Y:S01]  /*0980*/  ISETP.GT.U32.AND P2, PT, R0.reuse, R5, PT ;  /* 0x000000050000720c */ /* 0x040fe20003f44070 */
[C---:B------:R-:W-:Y:S02]  /*0990*/  IMAD R19, R0.reuse, R10, R19 ;  /* 0x0000000a00137224 */ /* 0x040fe400078e0213 */
[C---:B------:R-:W-:Y:S02]  /*09a0*/  IMAD R13, R0.reuse, R8, R13 ;  /* 0x00000008000d7224 */ /* 0x040fe400078e020d */
[----:B------:R-:W-:Y:S01]  /*09b0*/  @!P0 IMAD.IADD R15, R15, 0x1, -R0 ;  /* 0x000000010f0f8824 */ /* 0x000fe200078e0a00 */
[C---:B------:R-:W-:Y:S01]  /*09c0*/  ISETP.GT.U32.AND P4, PT, R0.reuse, R19, PT ;  /* 0x000000130000720c */ /* 0x040fe20003f84070 */
[----:B------:R-:W-:Y:S01]  /*09d0*/  IMAD.HI.U32 R8, R7, R17, RZ ;  /* 0x0000001107087227 */ /* 0x000fe200078e00ff */
[----:B------:R-:W-:-:S02]  /*09e0*/  ISETP.GT.U32.AND P3, PT, R0, R13, PT ;  /* 0x0000000d0000720c */ /* 0x000fc40003f64070 */
[----:B------:R-:W-:Y:S01]  /*09f0*/  ISETP.GE.AND P0, PT, R14, RZ, PT ;  /* 0x000000ff0e00720c */ /* 0x000fe20003f06270 */
[----:B------:R-:W-:Y:S02]  /*0a00*/  IMAD.MOV R8, RZ, RZ, -R8 ;  /* 0x000000ffff087224 */ /* 0x000fe400078e0a08 */
[----:B------:R-:W-:Y:S02]  /*0a10*/  @!P2 IMAD.IADD R5, R5, 0x1, -R0 ;  /* 0x000000010505a824 */ /* 0x000fe400078e0a00 */
[----:B------:R-:W-:-:S03]  /*0a20*/  IMAD.HI.U32 R10, R7, R23, RZ ;  /* 0x00000017070a7227 */ /* 0x000fc600078e00ff */
[C---:B------:R-:W-:Y:S01]  /*0a30*/  ISETP.GT.U32.AND P6, PT, R0.reuse, R5, PT ;  /* 0x000000050000720c */ /* 0x040fe20003fc4070 */
[--C-:B------:R-:W-:Y:S01]  /*0a40*/  @!P4 IMAD.IADD R19, R19, 0x1, -R0.reuse ;  /* 0x000000011313c824 */ /* 0x100fe200078e0a00 */
[----:B------:R-:W-:Y:S01]  /*0a50*/  ISETP.GT.U32.AND P4, PT, R0, R15, PT ;  /* 0x0000000f0000720c */ /* 0x000fe20003f84070 */
[----:B------:R-:W-:Y:S01]  /*0a60*/  @!P3 IMAD.IADD R13, R13, 0x1, -R0 ;  /* 0x000000010d0db824 */ /* 0x000fe200078e0a00 */
[----:B------:R-:W-:Y:S01]  /*0a70*/  ISETP.GE.AND P3, PT, R12, RZ, PT ;  /* 0x000000ff0c00720c */ /* 0x000fe20003f66270 */
[C---:B------:R-:W-:Y:S02]  /*0a80*/  IMAD R17, R0.reuse, R8, R17 ;  /* 0x0000000800117224 */ /* 0x040fe400078e0211 */
[----:B------:R-:W-:Y:S01]  /*0a90*/  IMAD.MOV R10, RZ, RZ, -R10 ;  /* 0x000000ffff0a7224 */ /* 0x000fe200078e0a0a */
[C---:B------:R-:W-:Y:S01]  /*0aa0*/  ISETP.GT.U32.AND P2, PT, R0.reuse, R13, PT ;  /* 0x0000000d0000720c */ /* 0x040fe20003f44070 */
[----:B------:R-:W-:Y:S01]  /*0ab0*/  IMAD.HI.U32 R8, R7, R21, RZ ;  /* 0x0000001507087227 */ /* 0x000fe200078e00ff */
[----:B------:R-:W-:-:S03]  /*0ac0*/  ISETP.GT.U32.AND P1, PT, R0, R17, PT ;  /* 0x000000110000720c */ /* 0x000fc60003f24070 */
[----:B------:R-:W-:Y:S01]  /*0ad0*/  IMAD R23, R0, R10, R23 ;  /* 0x0000000a00177224 */ /* 0x000fe200078e0217 */
[----:B------:R-:W-:Y:S01]  /*0ae0*/  IADD3 R10, R6, 0x90, RZ ;  /* 0x00000090060a7810 */ /* 0x000fe20007ffe0ff */
[----:B------:R-:W-:Y:S02]  /*0af0*/  IMAD.MOV R8, RZ, RZ, -R8 ;  /* 0x000000ffff087224 */ /* 0x000fe400078e0a08 */
[--C-:B------:R-:W-:Y:S01]  /*0b00*/  @!P6 IMAD.IADD R5, R5, 0x1, -R0.reuse ;  /* 0x000000010505e824 */ /* 0x100fe200078e0a00 */
[C---:B------:R-:W-:Y:S01]  /*0b10*/  ISETP.GT.U32.AND P6, PT, R0.reuse, R19, PT ;  /* 0x000000130000720c */ /* 0x040fe20003fc4070 */
[--C-:B------:R-:W-:Y:S01]  /*0b20*/  @!P4 IMAD.IADD R15, R15, 0x1, -R0.reuse ;  /* 0x000000010f0fc824 */ /* 0x100fe200078e0a00 */
[C---:B------:R-:W-:Y:S01]  /*0b30*/  ISETP.GT.U32.AND P4, PT, R0.reuse, R23, PT ;  /* 0x000000170000720c */ /* 0x040fe20003f84070 */
[C---:B------:R-:W-:Y:S01]  /*0b40*/  IMAD R21, R0.reuse, R8, R21 ;  /* 0x0000000800157224 */ /* 0x040fe200078e0215 */
[----:B------:R-:W-:Y:S01]  /*0b50*/  LOP3.LUT R8, R9, 0x80, RZ, 0xfc, !PT ;  /* 0x0000008009087812 */ /* 0x000fe200078efcff */
[----:B------:R-:W-:Y:S01]  /*0b60*/  IMAD.MOV.U32 R11, RZ, RZ, R5 ;  /* 0x000000ffff0b7224 */ /* 0x000fe200078e0005 */
[----:B------:R-:W-:Y:S01]  /*0b70*/  IABS R27, R10 ;  /* 0x0000000a001b7213 */ /* 0x000fe20000000000 */
[--C-:B------:R-:W-:Y:S01]  /*0b80*/  @!P2 IMAD.IADD R13, R13, 0x1, -R0.reuse ;  /* 0x000000010d0da824 */ /* 0x100fe200078e0a00 */
[----:B------:R-:W-:Y:S01]  /*0b90*/  IABS R25, R8 ;  /* 0x0000000800197213 */ /* 0x000fe20000000000 */
[----:B------:R-:W-:Y:S01]  /*0ba0*/  @!P5 IMAD.MOV R11, RZ, RZ, -R11 ;  /* 0x000000ffff0bd224 */ /* 0x000fe200078e0a0b */
[----:B------:R-:W-:Y:S01]  /*0bb0*/  ISETP.GT.U32.AND P5, PT, R0, R21, PT ;  /* 0x000000150000720c */ /* 0x000fe20003fa4070 */
[----:B------:R-:W-:Y:S01]  /*0bc0*/  @!P1 IMAD.IADD R17, R17, 0x1, -R0 ;  /* 0x0000000111119824 */ /* 0x000fe200078e0a00 */
[----:B------:R-:W-:Y:S01]  /*0bd0*/  ISETP.GE.AND P1, PT, R16, RZ, PT ;  /* 0x000000ff1000720c */ /* 0x000fe20003f26270 */
[----:B------:R-:W-:Y:S01]  /*0be0*/  IMAD.HI.U32 R5, R7, R25, RZ ;  /* 0x0000001907057227 */ /* 0x000fe200078e00ff */
[----:B------:R-:W-:-:S02]  /*0bf0*/  LOP3.LUT R16, R9, 0xe0, RZ, 0xfc, !PT ;  /* 0x000000e009107812 */ /* 0x000fc400078efcff */
[----:B------:R-:W-:Y:S01]  /*0c00*/  ISETP.GT.U32.AND P2, PT, R0, R17, PT ;  /* 0x000000110000720c */ /* 0x000fe20003f44070 */
[----:B------:R-:W-:Y:S01]  /*0c10*/  @!P3 IMAD.MOV R13, RZ, RZ, -R13 ;  /* 0x000000ffff0db224 */ /* 0x000fe200078e0a0d */
[----:B------:R-:W-:Y:S01]  /*0c20*/  ISETP.GE.AND P3, PT, R18, RZ, PT ;  /* 0x000000ff1200720c */ /* 0x000fe20003f66270 */
[----:B------:R-:W-:Y:S01]  /*0c30*/  @!P4 IMAD.IADD R23, R23, 0x1, -R0 ;  /* 0x000000011717c824 */ /* 0x000fe200078e0a00 */
[----:B------:R-:W-:Y:S01]  /*0c40*/  LOP3.LUT R18, R9, 0xc0, RZ, 0xfc, !PT ;  /* 0x000000c009127812 */ /* 0x000fe200078efcff */
[----:B------:R-:W-:Y:S01]  /*0c50*/  IMAD.MOV R5, RZ, RZ, -R5 ;  /* 0x000000ffff057224 */ /* 0x000fe200078e0a05 */
[----:B------:R-:W-:Y:S01]  /*0c60*/  IABS R33, R16 ;  /* 0x0000001000217213 */ /* 0x000fe20000000000 */
[----:B------:R-:W-:Y:S01]  /*0c70*/  @!P0 IMAD.MOV R15, RZ, RZ, -R15 ;  /* 0x000000ffff0f8224 */ /* 0x000fe200078e0a0f */
[C---:B------:R-:W-:Y:S01]  /*0c80*/  ISETP.GT.U32.AND P0, PT, R0.reuse, R23, PT ;  /* 0x000000170000720c */ /* 0x040fe20003f04070 */
[----:B------:R-:W-:Y:S01]  /*0c90*/  IMAD R25, R0, R5, R25 ;  /* 0x0000000500197224 */ /* 0x000fe200078e0219 */
[----:B------:R-:W-:Y:S01]  /*0ca0*/  IABS R14, R18 ;  /* 0x00000012000e7213 */ /* 0x000fe20000000000 */
[----:B------:R-:W-:-:S04]  /*0cb0*/  IMAD.HI.U32 R5, R7, R27, RZ ;  /* 0x0000001b07057227 */ /* 0x000fc800078e00ff */
[--C-:B------:R-:W-:Y:S01]  /*0cc0*/  @!P6 IMAD.IADD R19, R19, 0x1, -R0.reuse ;  /* 0x000000011313e824 */ /* 0x100fe200078e0a00 */
[----:B------:R-:W-:Y:S01]  /*0cd0*/  ISETP.GE.AND P6, PT, R22, RZ, PT ;  /* 0x000000ff1600720c */ /* 0x000fe20003fc6270 */
[--C-:B------:R-:W-:Y:S01]  /*0ce0*/  @!P5 IMAD.IADD R21, R21, 0x1, -R0.reuse ;  /* 0x000000011515d824 */ /* 0x100fe200078e0a00 */
[----:B------:R-:W-:Y:S01]  /*0cf0*/  ISETP.GE.AND P5, PT, R8, RZ, PT ;  /* 0x000000ff0800720c */ /* 0x000fe20003fa6270 */
[----:B------:R-:W-:Y:S01]  /*0d00*/  IMAD.MOV R5, RZ, RZ, -R5 ;  /* 0x000000ffff057224 */ /* 0x000fe200078e0a05 */
[----:B------:R-:W-:Y:S01]  /*0d10*/  LOP3.LUT R8, R9, 0xa0, RZ, 0xfc, !PT ;  /* 0x000000a009087812 */ /* 0x000fe200078efcff */
[----:B------:R-:W-:Y:S01]  /*0d20*/  @!P3 IMAD.MOV R19, RZ, RZ, -R19 ;  /* 0x000000ffff13b224 */ /* 0x000fe200078e0a13 */
[C---:B------:R-:W-:Y:S01]  /*0d30*/  ISETP.GT.U32.AND P4, PT, R0.reuse, R21, PT ;  /* 0x000000150000720c */ /* 0x040fe20003f84070 */
[C---:B------:R-:W-:Y:S01]  /*0d40*/  IMAD R27, R0.reuse, R5, R27 ;  /* 0x00000005001b7224 */ /* 0x040fe200078e021b */
[----:B------:R-:W-:Y:S01]  /*0d50*/  ISETP.GT.U32.AND P3, PT, R0, R25, PT ;  /* 0x000000190000720c */ /* 0x000fe20003f64070 */
[--C-:B------:R-:W-:Y:S01]  /*0d60*/  @!P2 IMAD.IADD R17, R17, 0x1, -R0.reuse ;  /* 0x000000011111a824 */ /* 0x100fe200078e0a00 */
[----:B------:R-:W-:Y:S01]  /*0d70*/  ISETP.GE.AND P2, PT, R20, RZ, PT ;  /* 0x000000ff1400720c */ /* 0x000fe20003f46270 */
[----:B------:R-:W-:Y:S01]  /*0d80*/  @!P0 IMAD.IADD R23, R23, 0x1, -R0 ;  /* 0x0000000117178824 */ /* 0x000fe200078e0a00 */
[----:B------:R-:W-:Y:S01]  /*0d90*/  ISETP.GT.U32.AND P0, PT, R0, R27, PT ;  /* 0x0000001b0000720c */ /* 0x000fe20003f04070 */
[----:B------:R-:W-:Y:S01]  /*0da0*/  @!P1 IMAD.MOV R17, RZ, RZ, -R17 ;  /* 0x000000ffff119224 */ /* 0x000fe200078e0a11 */
[----:B------:R-:W-:Y:S01]  /*0db0*/  IABS R29, R8 ;  /* 0x00000008001d7213 */ /* 0x000fe20000000000 */
[----:B------:R-:W-:Y:S01]  /*0dc0*/  @!P6 IMAD.MOV R23, RZ, RZ, -R23 ;  /* 0x000000ffff17e224 */ /* 0x000fe200078e0a17 */
[----:B------:R-:W-:Y:S01]  /*0dd0*/  ISETP.GE.AND P1, PT, R10, RZ, PT ;  /* 0x000000ff0a00720c */ /* 0x000fe20003f26270 */
[----:B------:R-:W-:Y:S01]  /*0de0*/  IMAD.HI.U32 R4, R4, R3, RZ ;  /* 0x0000000304047227 */ /* 0x000fe200078e00ff */
[----:B------:R-:W-:-:S02]  /*0df0*/  IABS R10, R9 ;  /* 0x00000009000a7213 */ /* 0x000fc40000000000 */
[----:B------:R-:W-:Y:S01]  /*0e00*/  IADD3 R20, R6, 0xf0, RZ ;  /* 0x000000f006147810 */ /* 0x000fe20007ffe0ff */
[--C-:B------:R-:W-:Y:S01]  /*0e10*/  @!P4 IMAD.IADD R21, R21, 0x1, -R0.reuse ;  /* 0x000000011515c824 */ /* 0x100fe200078e0a00 */
[----:B------:R-:W-:Y:S01]  /*0e20*/  ISETP.GE.AND P4, PT, R8, RZ, PT ;  /* 0x000000ff0800720c */ /* 0x000fe20003f86270 */
[--C-:B------:R-:W-:Y:S01]  /*0e30*/  @!P3 IMAD.IADD R25, R25, 0x1, -R0.reuse ;  /* 0x000000011919b824 */ /* 0x100fe200078e0a00 */
[----:B------:R-:W-:Y:S01]  /*0e40*/  IADD3 R8, R6, 0xb0, RZ ;  /* 0x000000b006087810 */ /* 0x000fe20007ffe0ff */
[----:B------:R-:W-:Y:S01]  /*0e50*/  @!P2 IMAD.MOV R21, RZ, RZ, -R21 ;  /* 0x000000ffff15a224 */ /* 0x000fe200078e0a15 */
[----:B------:R-:W-:Y:S01]  /*0e60*/  IABS R35, R20 ;  /* 0x0000001400237213 */ /* 0x000fe20000000000 */
[----:B------:R-:W-:Y:S01]  /*0e70*/  @!P0 IMAD.IADD R27, R27, 0x1, -R0 ;  /* 0x000000011b1b8824 */ /* 0x000fe200078e0a00 */
[----:B------:R-:W-:Y:S01]  /*0e80*/  ISETP.GT.U32.AND P2, PT, R0, R25, PT ;  /* 0x000000190000720c */ /* 0x000fe20003f44070 */
[----:B------:R-:W-:Y:S01]  /*0e90*/  IMAD.HI.U32 R5, R7, R29, RZ ;  /* 0x0000001d07057227 */ /* 0x000fe200078e00ff */
[----:B------:R-:W-:-:S02]  /*0ea0*/  IABS R12, R8 ;  /* 0x00000008000c7213 */ /* 0x000fc40000000000 */
[----:B------:R-:W-:Y:S01]  /*0eb0*/  ISETP.GE.AND P3, PT, R8, RZ, PT ;  /* 0x000000ff0800720c */ /* 0x000fe20003f66270 */
[----:B------:R-:W-:Y:S01]  /*0ec0*/  IMAD.MOV R5, RZ, RZ, -R5 ;  /* 0x000000ffff057224 */ /* 0x000fe200078e0a05 */
[----:B------:R-:W-:Y:S01]  /*0ed0*/  ISETP.GT.U32.AND P0, PT, R0, R27, PT ;  /* 0x0000001b0000720c */ /* 0x000fe20003f04070 */
[----:B------:R-:W-:-:S04]  /*0ee0*/  IMAD.HI.U32 R8, R7, R12, RZ ;  /* 0x0000000c07087227 */ /* 0x000fc800078e00ff */
[C---:B------:R-:W-:Y:S02]  /*0ef0*/  IMAD R29, R0.reuse, R5, R29 ;  /* 0x00000005001d7224 */ /* 0x040fe400078e021d */
[----:B------:R-:W-:Y:S02]  /*0f00*/  IMAD.MOV R31, RZ, RZ, -R8 ;  /* 0x000000ffff1f7224 */ /* 0x000fe400078e0a08 */
[----:B------:R-:W-:Y:S01]  /*0f10*/  @!P2 IMAD.IADD R25, R25, 0x1, -R0 ;  /* 0x000000011919a824 */ /* 0x000fe200078e0a00 */
[----:B------:R-:W-:Y:S01]  /*0f20*/  ISETP.GE.AND P2, PT, R9, RZ, PT ;  /* 0x000000ff0900720c */ /* 0x000fe20003f46270 */
[C---:B------:R-:W-:Y:S01]  /*0f30*/  IMAD R9, R0.reuse, R31, R12 ;  /* 0x0000001f00097224 */ /* 0x040fe200078e020c */
[C---:B------:R-:W-:Y:S01]  /*0f40*/  ISETP.GT.U32.AND P6, PT, R0.reuse, R29, PT ;  /* 0x0000001d0000720c */ /* 0x040fe20003fc4070 */
[----:B------:R-:W-:Y:S02]  /*0f50*/  @!P0 IMAD.IADD R27, R27, 0x1, -R0 ;  /* 0x000000011b1b8824 */ /* 0x000fe400078e0a00 */
[----:B------:R-:W-:Y:S01]  /*0f60*/  IMAD.HI.U32 R8, R7, R14, RZ ;  /* 0x0000000e07087227 */ /* 0x000fe200078e00ff */
[----:B------:R-:W-:-:S03]  /*0f70*/  ISETP.GT.U32.AND P0, PT, R0, R9, PT ;  /* 0x000000090000720c */ /* 0x000fc60003f04070 */
[----:B------:R-:W-:-:S04]  /*0f80*/  IMAD.HI.U32 R5, R7, R10, RZ ;  /* 0x0000000a07057227 */ /* 0x000fc800078e00ff */
[----:B------:R-:W-:Y:S02]  /*0f90*/  IMAD.MOV R31, RZ, RZ, -R8 ;  /* 0x000000ffff1f7224 */ /* 0x000fe400078e0a08 */
[--C-:B------:R-:W-:Y:S02]  /*0fa0*/  @!P6 IMAD.IADD R29, R29, 0x1, -R0.reuse ;  /* 0x000000011d1de824 */ /* 0x100fe400078e0a00 */
[----:B------:R-:W-:Y:S02]  /*0fb0*/  IMAD.MOV R5, RZ, RZ, -R5 ;  /* 0x000000ffff057224 */ /* 0x000fe400078e0a05 */
[----:B------:R-:W-:Y:S01]  /*0fc0*/  @!P0 IMAD.IADD R9, R9, 0x1, -R0 ;  /* 0x0000000109098824 */ /* 0x000fe200078e0a00 */
[----:B------:R-:W-:Y:S01]  /*0fd0*/  ISETP.GT.U32.AND P6, PT, R0, R29, PT ;  /* 0x0000001d0000720c */ /* 0x000fe20003fc4070 */
[----:B------:R-:W-:-:S03]  /*0fe0*/  IMAD.HI.U32 R8, R7, R33, RZ ;  /* 0x0000002107087227 */ /* 0x000fc600078e00ff */
[C---:B------:R-:W-:Y:S01]  /*0ff0*/  ISETP.GT.U32.AND P0, PT, R0.reuse, R9, PT ;  /* 0x000000090000720c */ /* 0x040fe20003f04070 */
[----:B------:R-:W-:Y:S01]  /*1000*/  IMAD R5, R0, R5, R10 ;  /* 0x0000000500057224 */ /* 0x000fe200078e020a */
[----:B------:R-:W-:Y:S01]  /*1010*/  IADD3 R10, R6, 0xd0, RZ ;  /* 0x000000d0060a7810 */ /* 0x000fe20007ffe0ff */
[C---:B------:R-:W-:Y:S02]  /*1020*/  IMAD R31, R0.reuse, R31, R14 ;  /* 0x0000001f001f7224 */ /* 0x040fe400078e020e */
[----:B------:R-:W-:Y:S01]  /*1030*/  IMAD.MOV R8, RZ, RZ, -R8 ;  /* 0x000000ffff087224 */ /* 0x000fe200078e0a08 */
[----:B------:R-:W-:Y:S01]  /*1040*/  IABS R12, R10 ;  /* 0x0000000a000c7213 */ /* 0x000fe20000000000 */
[----:B------:R-:W-:Y:S01]  /*1050*/  @!P5 IMAD.MOV R25, RZ, RZ, -R25 ;  /* 0x000000ffff19d224 */ /* 0x000fe200078e0a19 */
[C---:B------:R-:W-:Y:S01]  /*1060*/  ISETP.GT.U32.AND P5, PT, R0.reuse, R5, PT ;  /* 0x000000050000720c */ /* 0x040fe20003fa4070 */
[----:B------:R-:W-:Y:S01]  /*1070*/  @!P6 IMAD.IADD R29, R29, 0x1, -R0 ;  /* 0x000000011d1de824 */ /* 0x000fe200078e0a00 */
[C---:B------:R-:W-:Y:S01]  /*1080*/  ISETP.GT.U32.AND P6, PT, R0.reuse, R31, PT ;  /* 0x0000001f0000720c */ /* 0x040fe20003fc4070 */
[----:B------:R-:W-:-:S02]  /*1090*/  IMAD R33, R0, R8, R33 ;  /* 0x0000000800217224 */ /* 0x000fc400078e0221 */
[----:B------:R-:W-:Y:S02]  /*10a0*/  @!P0 IMAD.IADD R9, R9, 0x1, -R0 ;  /* 0x0000000109098824 */ /* 0x000fe400078e0a00 */
[----:B------:R-:W-:Y:S01]  /*10b0*/  IMAD.MOV.U32 R8, RZ, RZ, R12 ;  /* 0x000000ffff087224 */ /* 0x000fe200078e000c */
[----:B------:R-:W-:Y:S01]  /*10c0*/  ISETP.GT.U32.AND P0, PT, R0, R33, PT ;  /* 0x000000210000720c */ /* 0x000fe20003f04070 */
[----:B------:R-:W-:-:S04]  /*10d0*/  IMAD.HI.U32 R6, R7, R35, RZ ;  /* 0x0000002307067227 */ /* 0x000fc800078e00ff */
[--C-:B------:R-:W-:Y:S02]  /*10e0*/  @!P5 IMAD.IADD R5, R5, 0x1, -R0.reuse ;  /* 0x000000010505d824 */ /* 0x100fe400078e0a00 */
[----:B------:R-:W-:Y:S01]  /*10f0*/  @!P6 IMAD.IADD R31, R31, 0x1, -R0 ;  /* 0x000000011f1fe824 */ /* 0x000fe200078e0a00 */
[----:B------:R-:W-:Y:S01]  /*1100*/  ISETP.GE.AND P6, PT, R16, RZ, PT ;  /* 0x000000ff1000720c */ /* 0x000fe20003fc6270 */
[----:B------:R-:W-:Y:S01]  /*1110*/  IMAD.HI.U32 R7, R7, R8, RZ ;  /* 0x0000000807077227 */ /* 0x000fe200078e00ff */
[----:B------:R-:W-:-:S03]  /*1120*/  ISETP.GT.U32.AND P5, PT, R0, R5, PT ;  /* 0x000000050000720c */ /* 0x000fc60003fa4070 */
[----:B------:R-:W-:Y:S01]  /*1130*/  @!P0 IMAD.IADD R33, R33, 0x1, -R0 ;  /* 0x0000000121218824 */ /* 0x000fe200078e0a00 */
[C---:B------:R-:W-:Y:S01]  /*1140*/  ISETP.GT.U32.AND P0, PT, R0.reuse, R31, PT ;  /* 0x0000001f0000720c */ /* 0x040fe20003f04070 */
[----:B------:R-:W-:Y:S02]  /*1150*/  IMAD.MOV R6, RZ, RZ, -R6 ;  /* 0x000000ffff067224 */ /* 0x000fe400078e0a06 */
[----:B------:R-:W-:Y:S02]  /*1160*/  IMAD.MOV R7, RZ, RZ, -R7 ;  /* 0x000000ffff077224 */ /* 0x000fe400078e0a07 */
[C---:B------:R-:W-:Y:S02]  /*1170*/  IMAD R35, R0.reuse, R6, R35 ;  /* 0x0000000600237224 */ /* 0x040fe400078e0223 */
[C---:B------:R-:W-:Y:S02]  /*1180*/  IMAD R7, R0.reuse, R7, R8 ;  /* 0x0000000700077224 */ /* 0x040fe400078e0208 */
[----:B------:R-:W-:Y:S01]  /*1190*/  @!P5 IMAD.IADD R5, R5, 0x1, -R0 ;  /* 0x000000010505d824 */ /* 0x000fe200078e0a00 */
[----:B------:R-:W-:Y:S01]  /*11a0*/  ISETP.GT.U32.AND P5, PT, R0, R35, PT ;  /* 0x000000230000720c */ /* 0x000fe20003fa4070 */
[----:B------:R-:W-:-:S02]  /*11b0*/  IMAD.MOV R4, RZ, RZ, -R4 ;  /* 0x000000ffff047224 */ /* 0x000fc400078e0a04 */
[--C-:B------:R-:W-:Y:S01]  /*11c0*/  @!P0 IMAD.IADD R31, R31, 0x1, -R0.reuse ;  /* 0x000000011f1f8824 */ /* 0x100fe200078e0a00 */
[----:B------:R-:W-:Y:S01]  /*11d0*/  ISETP.GT.U32.AND P0, PT, R0, R7, PT ;  /* 0x000000070000720c */ /* 0x000fe20003f04070 */
[----:B------:R-:W-:Y:S01]  /*11e0*/  @!P1 IMAD.MOV R27, RZ, RZ, -R27 ;  /* 0x000000ffff1b9224 */ /* 0x000fe200078e0a1b */
[----:B------:R-:W-:Y:S01]  /*11f0*/  ISETP.GE.AND P1, PT, R18, RZ, PT ;  /* 0x000000ff1200720c */ /* 0x000fe20003f26270 */
[----:B------:R-:W-:Y:S02]  /*1200*/  IMAD R3, R2, R4, R3 ;  /* 0x0000000402037224 */ /* 0x000fe400078e0203 */
[----:B------:R-:W-:Y:S01]  /*1210*/  @!P4 IMAD.MOV R29, RZ, RZ, -R29 ;  /* 0x000000ffff1dc224 */ /* 0x000fe200078e0a1d */
[----:B------:R-:W-:Y:S01]  /*1220*/  ISETP.GT.U32.AND P4, PT, R0, R33, PT ;  /* 0x000000210000720c */ /* 0x000fe20003f84070 */
[----:B------:R-:W-:Y:S01]  /*1230*/  @!P2 IMAD.MOV R5, RZ, RZ, -R5 ;  /* 0x000000ffff05a224 */ /* 0x000fe200078e0a05 */
[----:B------:R-:W-:Y:S01]  /*1240*/  ISETP.GT.U32.AND P2, PT, R2, R3, PT ;  /* 0x000000030200720c */ /* 0x000fe20003f44070 */
[----:B------:R-:W-:-:S02]  /*1250*/  @!P5 IMAD.IADD R35, R35, 0x1, -R0 ;  /* 0x000000012323d824 */ /* 0x000fc400078e0a00 */
[----:B------:R-:W-:Y:S01]  /*1260*/  @!P3 IMAD.MOV R9, RZ, RZ, -R9 ;  /* 0x000000ffff09b224 */ /* 0x000fe200078e0a09 */
[----:B------:R-:W-:Y:S01]  /*1270*/  ISETP.GE.AND P3, PT, R10, RZ, PT ;  /* 0x000000ff0a00720c */ /* 0x000fe20003f66270 */
[--C-:B------:R-:W-:Y:S01]  /*1280*/  @!P0 IMAD.IADD R7, R7, 0x1, -R0.reuse ;  /* 0x0000000107078824 */ /* 0x100fe200078e0a00 */
[C---:B------:R-:W-:Y:S01]  /*1290*/  ISETP.GT.U32.AND P5, PT, R0.reuse, R35, PT ;  /* 0x000000230000720c */ /* 0x040fe20003fa4070 */
[----:B------:R-:W-:Y:S01]  /*12a0*/  @!P1 IMAD.MOV R31, RZ, RZ, -R31 ;  /* 0x000000ffff1f9224 */ /* 0x000fe200078e0a1f */
[----:B------:R-:W-:Y:S02]  /*12b0*/  ISETP.GE.AND P0, PT, R117, c[0x0][0x180], PT ;  /* 0x0000600075007a0c */ /* 0x000fe40003f06270 */
[----:B------:R-:W-:Y:S01]  /*12c0*/  ISETP.GT.U32.AND P1, PT, R0, R7, PT ;  /* 0x000000070000720c */ /* 0x000fe20003f24070 */
[----:B------:R-:W-:Y:S01]  /*12d0*/  @!P4 IMAD.IADD R33, R33, 0x1, -R0 ;  /* 0x000000012121c824 */ /* 0x000fe200078e0a00 */
[----:B------:R-:W-:Y:S01]  /*12e0*/  ISETP.GE.AND P4, PT, R20, RZ, PT ;  /* 0x000000ff1400720c */ /* 0x000fe20003f86270 */
[----:B------:R-:W-:Y:S01]  /*12f0*/  IMAD.U32 R20, RZ, RZ, UR4 ;  /* 0x00000004ff147e24 */ /* 0x000fe2000f8e00ff */
[----:B---3--:R-:W-:Y:S01]  /*1300*/  USHF.R.U32.HI UR4, URZ, 0x1, UR13 ;  /* 0x000000013f047899 */ /* 0x008fe2000801160d */
[----:B------:R-:W-:Y:S01]  /*1310*/  @!P2 IMAD.IADD R3, R3, 0x1, -R2 ;  /* 0x000000010303a824 */ /* 0x000fe200078e0a02 */
[----:B------:R-:W-:Y:S01]  /*1320*/  PLOP3.LUT P2, PT, PT, PT, UP1, 0x80, 0x0 ;  /* 0x000000000000781c */ /* 0x000fe20003f4f018 */
[----:B------:R-:W-:Y:S01]  /*1330*/  @!P6 IMAD.MOV R33, RZ, RZ, -R33 ;  /* 0x000000ffff21e224 */ /* 0x000fe200078e0a21 */
[----:B------:R-:W-:Y:S01]  /*1340*/  SEL R6, R20, RZ, !P0 ;  /* 0x000000ff14067207 */ /* 0x000fe20004000000 */
[--C-:B------:R-:W-:Y:S01]  /*1350*/  @!P5 IMAD.IADD R35, R35, 0x1, -R0.reuse ;  /* 0x000000012323d824 */ /* 0x100fe200078e0a00 */
[----:B------:R-:W-:Y:S01]  /*1360*/  ISETP.GT.U32.AND P0, PT, R2, R3, PT ;  /* 0x000000030200720c */ /* 0x000fe20003f04070 */
[----:B------:R-:W-:Y:S01]  /*1370*/  IMAD.U32 R103, RZ, RZ, UR4 ;  /* 0x00000004ff677e24 */ /* 0x000fe2000f8e00ff */
[----:B------:R-:W-:Y:S01]  /*1380*/  ISETP.GE.AND P5, PT, R123, UR6, PT ;  /* 0x000000067b007c0c */ /* 0x000fe2000bfa6270 */
[----:B------:R-:W-:Y:S01]  /*1390*/  @!P1 IMAD.IADD R7, R7, 0x1, -R0 ;  /* 0x0000000107079824 */ /* 0x000fe200078e0a00 */
[----:B------:R-:W-:Y:S01]  /*13a0*/  ISETP.NE.AND P1, PT, RZ, c[0x0][0x17c], PT ;  /* 0x00005f00ff007a0c */ /* 0x000fe20003f25270 */
[----:B------:R-:W-:Y:S01]  /*13b0*/  @!P4 IMAD.MOV R35, RZ, RZ, -R35 ;  /* 0x000000ffff23c224 */ /* 0x000fe200078e0a23 */
[----:B------:R-:W-:Y:S01]  /*13c0*/  LOP3.LUT R0, RZ, c[0x0][0x17c], RZ, 0x33, !PT ;  /* 0x00005f00ff007a12 */ /* 0x000fe200078e33ff */
[----:B------:R-:W-:Y:S01]  /*13d0*/  @!P3 IMAD.MOV R7, RZ, RZ, -R7 ;  /* 0x000000ffff07b224 */ /* 0x000fe200078e0a07 */
[----:B------:R-:W-:-:S02]  /*13e0*/  SEL R4, RZ, 0x4, P5 ;  /* 0x00000004ff047807 */ /* 0x000fc40002800000 */
[C---:B------:R-:W-:Y:S02]  /*13f0*/  SEL R52, R0.reuse, R5, !P1 ;  /* 0x0000000500347207 */ /* 0x040fe40004800000 */
[C---:B------:R-:W-:Y:S01]  /*1400*/  SEL R53, R0.reuse, R11, !P1 ;  /* 0x0000000b00357207 */ /* 0x040fe20004800000 */
[----:B------:R-:W-:Y:S01]  /*1410*/  @!P0 IMAD.IADD R3, R3, 0x1, -R2 ;  /* 0x0000000103038824 */ /* 0x000fe200078e0a02 */
[----:B------:R-:W-:Y:S01]  /*1420*/  SEL R54, R0, R13, !P1 ;  /* 0x0000000d00367207 */ /* 0x000fe20004800000 */
[----:B------:R-:W-:Y:S01]  /*1430*/  IMAD R52, R52, c[0x0][0x190], RZ ;  /* 0x0000640034347a24 */ /* 0x000fe200078e02ff */
[C---:B------:R-:W-:Y:S01]  /*1440*/  SEL R55, R0.reuse, R15, !P1 ;  /* 0x0000000f00377207 */ /* 0x040fe20004800000 */
[----:B------:R-:W-:Y:S01]  /*1450*/  IMAD R53, R53, c[0x0][0x190], RZ ;  /* 0x0000640035357a24 */ /* 0x000fe200078e02ff */
        /* <DEDUP_REMOVED lines=16> */
[C---:B------:R-:W-:Y:S01]  /*1560*/  SEL R64, R0.reuse, R31, !P1 ;  /* 0x0000001f00407207 */ /* 0x040fe20004800000 */
[----:B------:R-:W-:Y:S01]  /*1570*/  IMAD.MOV.U32 R2, RZ, RZ, c[0x0][0x188] ;  /* 0x00006200ff027624 */ /* 0x000fe200078e00ff */
[C---:B------:R-:W-:Y:S01]  /*1580*/  SEL R66, R0.reuse, R33, !P1 ;  /* 0x0000002100427207 */ /* 0x040fe20004800000 */
[----:B------:R-:W-:Y:S01]  /*1590*/  IMAD R63, R63, c[0x0][0x190], RZ ;  /* 0x000064003f3f7a24 */ /* 0x000fe200078e02ff */
[----:B------:R-:W-:Y:S01]  /*15a0*/  SEL R65, R0, R7, !P1 ;  /* 0x0000000700417207 */ /* 0x000fe20004800000 */
[----:B------:R-:W-:Y:S01]  /*15b0*/  IMAD R62, R62, c[0x0][0x190], RZ ;  /* 0x000064003e3e7a24 */ /* 0x000fe200078e02ff */
[----:B------:R-:W-:Y:S01]  /*15c0*/  SEL R67, R0, R35, !P1 ;  /* 0x0000002300437207 */ /* 0x000fe20004800000 */
[----:B------:R-:W-:Y:S01]  /*15d0*/  IMAD.SHL.U32 R0, R68, 0x4, RZ ;  /* 0x0000000444007824 */ /* 0x000fe200078e00ff */
[----:B------:R-:W-:Y:S01]  /*15e0*/  ISETP.GE.AND P1, PT, R118, RZ, PT ;  /* 0x000000ff7600720c */ /* 0x000fe20003f26270 */
[----:B------:R-:W-:Y:S01]  /*15f0*/  IMAD R113, R2, 0x10, R115 ;  /* 0x0000001002717824 */ /* 0x000fe200078e0273 */
[----:B------:R-:W-:Y:S01]  /*1600*/  ISETP.NE.AND P0, PT, RZ, c[0x0][0x178], PT ;  /* 0x00005e00ff007a0c */ /* 0x000fe20003f05270 */
[----:B------:R-:W-:Y:S01]  /*1610*/  IMAD R64, R64, c[0x0][0x190], RZ ;  /* 0x0000640040407a24 */ /* 0x000fe200078e02ff */
[----:B------:R-:W-:Y:S01]  /*1620*/  IADD3 R12, P3, R0, c[0x0][0x168], RZ ;  /* 0x00005a00000c7a10 */ /* 0x000fe20007f7e0ff */
[----:B------:R-:W-:Y:S01]  /*1630*/  IMAD R66, R66, c[0x0][0x190], RZ ;  /* 0x0000640042427a24 */ /* 0x000fe200078e02ff */
[----:B------:R-:W-:Y:S01]  /*1640*/  ISETP.GE.AND P5, PT, R123, c[0x0][0x180], PT ;  /* 0x000060007b007a0c */ /* 0x000fe20003fa6270 */
[----:B------:R-:W-:Y:S01]  /*1650*/  IMAD R65, R65, c[0x0][0x190], RZ ;  /* 0x0000640041417a24 */ /* 0x000fe200078e02ff */
[----:B------:R-:W-:Y:S01]  /*1660*/  LEA.HI.X.SX32 R13, R68, c[0x0][0x16c], 0x2, P3 ;  /* 0x00005b00440d7a11 */ /* 0x000fe200018f16ff */
[----:B------:R-:W-:Y:S01]  /*1670*/  IMAD R67, R67, c[0x0][0x190], RZ ;  /* 0x0000640043437a24 */ /* 0x000fe200078e02ff */
[----:B------:R-:W-:Y:S01]  /*1680*/  SEL R4, R4, RZ, P2 ;  /* 0x000000ff04047207 */ /* 0x000fe20001000000 */
[----:B------:R-:W-:Y:S01]  /*1690*/  IMAD.SHL.U32 R109, R113, 0x4, RZ ;  /* 0x00000004716d7824 */ /* 0x000fe200078e00ff */
[----:B------:R-:W-:Y:S01]  /*16a0*/  SEL R8, R20, RZ, !P5 ;  /* 0x000000ff14087207 */ /* 0x000fe20006800000 */
[----:B------:R-:W-:Y:S01]  /*16b0*/  @!P1 IMAD.MOV R3, RZ, RZ, -R3 ;  /* 0x000000ffff039224 */ /* 0x000fe200078e0a03 */
[----:B------:R-:W-:-:S02]  /*16c0*/  LEA R46, P1, R52, R12, 0x2 ;  /* 0x0000000c342e7211 */ /* 0x000fc400078210ff */
[----:B------:R-:W-:Y:S02]  /*16d0*/  @!P0 LOP3.LUT R3, RZ, c[0x0][0x178], RZ, 0x33, !PT ;  /* 0x00005e00ff038a12 */ /* 0x000fe400078e33ff */
[-C--:B------:R-:W-:Y:S02]  /*16e0*/  LEA R50, P0, R53, R12.reuse, 0x2 ;  /* 0x0000000c35327211 */ /* 0x080fe400078010ff */
[-C--:B------:R-:W-:Y:S01]  /*16f0*/  LEA.HI.X.SX32 R47, R52, R13.reuse, 0x2, P1 ;  /* 0x0000000d342f7211 */ /* 0x080fe200008f16ff */
[----:B------:R-:W-:Y:S01]  /*1700*/  IMAD R69, R3, c[0x0][0x184], RZ ;  /* 0x0000610003457a24 */ /* 0x000fe200078e02ff */
[----:B------:R-:W-:Y:S02]  /*1710*/  LEA.HI.X.SX32 R51, R53, R13, 0x2, P0 ;  /* 0x0000000d35337211 */ /* 0x000fe400000f16ff */
[-C--:B------:R-:W-:Y:S01]  /*1720*/  LEA R44, P0, R55, R12.reuse, 0x2 ;  /* 0x0000000c372c7211 */ /* 0x080fe200078010ff */
[----:B------:R-:W-:Y:S01]  /*1730*/  IMAD.SHL.U32 R70, R69, 0x4, RZ ;  /* 0x0000000445467824 */ /* 0x000fe200078e00ff */
[----:B------:R-:W-:-:S02]  /*1740*/  LEA R48, P1, R54, R12, 0x2 ;  /* 0x0000000c36307211 */ /* 0x000fc400078210ff */
[-C--:B------:R-:W-:Y:S02]  /*1750*/  LEA.HI.X.SX32 R45, R55, R13.reuse, 0x2, P0 ;  /* 0x0000000d372d7211 */ /* 0x080fe400000f16ff */
[CC--:B------:R-:W-:Y:S02]  /*1760*/  LEA R40, P0, R57.reuse, R12.reuse, 0x2 ;  /* 0x0000000c39287211 */ /* 0x0c0fe400078010ff */
[-C--:B------:R-:W-:Y:S02]  /*1770*/  LEA.HI.X.SX32 R49, R54, R13.reuse, 0x2, P1 ;  /* 0x0000000d36317211 */ /* 0x080fe400008f16ff */
[----:B------:R-:W-:Y:S02]  /*1780*/  LEA.HI.X.SX32 R41, R57, R13, 0x2, P0 ;  /* 0x0000000d39297211 */ /* 0x000fe400000f16ff */
[-C--:B------:R-:W-:Y:S02]  /*1790*/  LEA R32, P0, R59, R12.reuse, 0x2 ;  /* 0x0000000c3b207211 */ /* 0x080fe400078010ff */
[----:B------:R-:W-:-:S02]  /*17a0*/  LEA R42, P1, R56, R12, 0x2 ;  /* 0x0000000c382a7211 */ /* 0x000fc400078210ff */
[-C--:B------:R-:W-:Y:S02]  /*17b0*/  LEA.HI.X.SX32 R33, R59, R13.reuse, 0x2, P0 ;  /* 0x0000000d3b217211 */ /* 0x080fe400000f16ff */
[-C--:B------:R-:W-:Y:S02]  /*17c0*/  LEA.HI.X.SX32 R43, R56, R13.reuse, 0x2, P1 ;  /* 0x0000000d382b7211 */ /* 0x080fe400008f16ff */
[CC--:B------:R-:W-:Y:S02]  /*17d0*/  LEA R22, P0, R61.reuse, R12.reuse, 0x2 ;  /* 0x0000000c3d167211 */ /* 0x0c0fe400078010ff */
[----:B------:R-:W-:Y:S02]  /*17e0*/  LEA R36, P1, R58, R12, 0x2 ;  /* 0x0000000c3a247211 */ /* 0x000fe400078210ff */
[----:B------:R-:W-:Y:S02]  /*17f0*/  ISETP.NE.U32.AND P5, PT, R4, RZ, PT ;  /* 0x000000ff0400720c */ /* 0x000fe40003fa5070 */
[----:B------:R-:W-:-:S02]  /*1800*/  LEA.HI.X.SX32 R23, R61, R13, 0x2, P0 ;  /* 0x0000000d3d177211 */ /* 0x000fc400000f16ff */
[-C--:B------:R-:W-:Y:S02]  /*1810*/  LEA.HI.X.SX32 R37, R58, R13.reuse, 0x2, P1 ;  /* 0x0000000d3a257211 */ /* 0x080fe400008f16ff */
[CC--:B------:R-:W-:Y:S02]  /*1820*/  LEA R4, P0, R63.reuse, R12.reuse, 0x2 ;  /* 0x0000000c3f047211 */ /* 0x0c0fe400078010ff */
[----:B------:R-:W-:Y:S02]  /*1830*/  LEA R28, P1, R60, R12, 0x2 ;  /* 0x0000000c3c1c7211 */ /* 0x000fe400078210ff */
[----:B------:R-:W-:Y:S02]  /*1840*/  ISETP.GE.AND P3, PT, R122, UR6, PT ;  /* 0x000000067a007c0c */ /* 0x000fe4000bf66270 */
[-C--:B------:R-:W-:Y:S02]  /*1850*/  LEA.HI.X.SX32 R5, R63, R13.reuse, 0x2, P0 ;  /* 0x0000000d3f057211 */ /* 0x080fe400000f16ff */
[----:B------:R-:W-:-:S02]  /*1860*/  LEA.HI.X.SX32 R29, R60, R13, 0x2, P1 ;  /* 0x0000000d3c1d7211 */ /* 0x000fc400008f16ff */
[----:B------:R-:W-:Y:S02]  /*1870*/  IADD3 R34, P0, R70, c[0x0][0x160], RZ ;  /* 0x0000580046227a10 */ /* 0x000fe40007f1e0ff */
[----:B------:R-:W-:Y:S02]  /*1880*/  LEA R2, P1, R62, R12, 0x2 ;  /* 0x0000000c3e027211 */ /* 0x000fe400078210ff */
[----:B------:R-:W-:Y:S02]  /*1890*/  SEL R11, RZ, 0x4, P3 ;  /* 0x00000004ff0b7807 */ /* 0x000fe40001800000 */
[----:B------:R-:W-:Y:S02]  /*18a0*/  LEA.HI.X.SX32 R24, R69, c[0x0][0x164], 0x2, P0 ;  /* 0x0000590045187a11 */ /* 0x000fe400000f16ff */
[----:B------:R-:W-:Y:S02]  /*18b0*/  IADD3 R16, P3, R110, R34, RZ ;  /* 0x000000226e107210 */ /* 0x000fe40007f7e0ff */
[----:B------:R-:W-:-:S02]  /*18c0*/  ISETP.NE.U32.AND P6, PT, R6, RZ, PT ;  /* 0x000000ff0600720c */ /* 0x000fc40003fc5070 */
[----:B------:R-:W-:Y:S02]  /*18d0*/  LEA.HI.X.SX32 R3, R62, R13, 0x2, P1 ;  /* 0x0000000d3e037211 */ /* 0x000fe400008f16ff */
[----:B------:R-:W-:Y:S02]  /*18e0*/  LEA R6, P1, R64, R12, 0x2 ;  /* 0x0000000c40067211 */ /* 0x000fe400078210ff */
[----:B------:R-:W-:Y:S02]  /*18f0*/  IADD3 R14, P0, R111, R34, RZ ;  /* 0x000000226f0e7210 */ /* 0x000fe40007f1e0ff */
[----:B------:R-:W-:Y:S02]  /*1900*/  LEA.HI.X.SX32 R17, R114, R24, 0x2, P3 ;  /* 0x0000001872117211 */ /* 0x000fe400018f16ff */
[----:B------:R-:W-:Y:S02]  /*1910*/  LEA R10, P3, R66, R12, 0x2 ;  /* 0x0000000c420a7211 */ /* 0x000fe400078610ff */
[----:B------:R-:W-:-:S02]  /*1920*/  ISETP.NE.U32.AND P4, PT, R8, RZ, PT ;  /* 0x000000ff0800720c */ /* 0x000fc40003f85070 */
[-C--:B------:R-:W-:Y:S02]  /*1930*/  LEA.HI.X.SX32 R7, R64, R13.reuse, 0x2, P1 ;  /* 0x0000000d40077211 */ /* 0x080fe400008f16ff */
[----:B------:R-:W-:Y:S02]  /*1940*/  LEA R8, P1, R65, R12, 0x2 ;  /* 0x0000000c41087211 */ /* 0x000fe400078210ff */
[----:B------:R-:W-:Y:S02]  /*1950*/  LEA.HI.X.SX32 R15, R115, R24, 0x2, P0 ;  /* 0x00000018730f7211 */ /* 0x000fe400000f16ff */
[----:B------:R-:W-:Y:S02]  /*1960*/  LEA R12, P0, R67, R12, 0x2 ;  /* 0x0000000c430c7211 */ /* 0x000fe400078010ff */
[----:B------:R-:W-:Y:S01]  /*1970*/  SEL R21, R11, RZ, P2 ;  /* 0x000000ff0b157207 */ /* 0x000fe20001000000 */
[----:B------:R1:W-:Y:S01]  /*1980*/  LDGSTS.E [R105+0x10000], [R14.64], P6 ;  /* 0x100000000e697fae */ /* 0x0003e2000b12184e */
[----:B------:R-:W-:-:S02]  /*1990*/  LEA.HI.X.SX32 R11, R66, R13, 0x2, P3 ;  /* 0x0000000d420b7211 */ /* 0x000fc400018f16ff */
[-C--:B------:R-:W-:Y:S01]  /*19a0*/  IADD3 R18, P3, R109, R34.reuse, RZ ;  /* 0x000000226d127210 */ /* 0x080fe20007f7e0ff */
[----:B------:R2:W-:Y:S01]  /*19b0*/  LDGSTS.E [R105+0x10800], [R16.64], P4 ;  /* 0x1080000010697fae */ /* 0x0005e2000a12184e */
[-C--:B------:R-:W-:Y:S02]  /*19c0*/  LEA.HI.X.SX32 R9, R65, R13.reuse, 0x2, P1 ;  /* 0x0000000d41097211 */ /* 0x080fe400008f16ff */
[----:B------:R-:W-:Y:S02]  /*19d0*/  LEA.HI.X.SX32 R13, R67, R13, 0x2, P0 ;  /* 0x0000000d430d7211 */ /* 0x000fe400000f16ff */
[----:B------:R-:W-:Y:S02]  /*19e0*/  IADD3 R34, P0, R108, R34, RZ ;  /* 0x000000226c227210 */ /* 0x000fe40007f1e0ff */
[----:B------:R-:W-:Y:S02]  /*19f0*/  LEA.HI.X.SX32 R19, R113, R24, 0x2, P3 ;  /* 0x0000001871137211 */ /* 0x000fe400018f16ff */
[----:B------:R-:W-:-:S02]  /*1a00*/  ISETP.GE.AND P3, PT, R124, UR6, PT ;  /* 0x000000067c007c0c */ /* 0x000fc4000bf66270 */
[----:B------:R-:W-:Y:S02]  /*1a10*/  LEA.HI.X.SX32 R35, R112, R24, 0x2, P0 ;  /* 0x0000001870237211 */ /* 0x000fe400000f16ff */
[----:B------:R-:W-:Y:S02]  /*1a20*/  ISETP.NE.U32.AND P0, PT, R21, RZ, PT ;  /* 0x000000ff1500720c */ /* 0x000fe40003f05070 */
[----:B------:R-:W-:Y:S02]  /*1a30*/  SEL R21, RZ, 0x4, P3 ;  /* 0x00000004ff157807 */ /* 0x000fe40001800000 */
[----:B------:R-:W-:Y:S02]  /*1a40*/  ISETP.GE.AND P1, PT, R120, c[0x0][0x180], PT ;  /* 0x0000600078007a0c */ /* 0x000fe40003f26270 */
[----:B------:R-:W-:Y:S02]  /*1a50*/  ISETP.GE.AND P6, PT, R122, c[0x0][0x180], PT ;  /* 0x000060007a007a0c */ /* 0x000fe40003fc6270 */
[----:B------:R-:W-:-:S02]  /*1a60*/  ISETP.GE.AND P3, PT, R124, c[0x0][0x180], PT ;  /* 0x000060007c007a0c */ /* 0x000fc40003f66270 */
[----:B------:R-:W-:Y:S02]  /*1a70*/  SEL R24, R21, RZ, P2 ;  /* 0x000000ff15187207 */ /* 0x000fe40001000000 */
[C---:B------:R-:W-:Y:S02]  /*1a80*/  SEL R25, R20.reuse, RZ, !P1 ;  /* 0x000000ff14197207 */ /* 0x040fe40004800000 */
[----:B------:R-:W-:Y:S02]  /*1a90*/  ISETP.GE.AND P4, PT, R117, UR6, PT ;  /* 0x0000000675007c0c */ /* 0x000fe4000bf86270 */
[C---:B------:R-:W-:Y:S02]  /*1aa0*/  SEL R21, R20.reuse, RZ, !P6 ;  /* 0x000000ff14157207 */ /* 0x040fe40007000000 */
[----:B------:R-:W-:Y:S02]  /*1ab0*/  SEL R20, R20, RZ, !P3 ;  /* 0x000000ff14147207 */ /* 0x000fe40005800000 */
[----:B------:R-:W-:Y:S01]  /*1ac0*/  ISETP.GE.AND P3, PT, R120, UR6, PT ;  /* 0x0000000678007c0c */ /* 0x000fe2000bf66270 */
[----:B------:R-:W-:Y:S01]  /*1ad0*/  ULDC.64 UR6, c[0x0][0x188] ;  /* 0x0000620000067ab9 */ /* 0x000fe20000000a00 */
[----:B------:R-:W-:Y:S01]  /*1ae0*/  ISETP.NE.U32.AND P6, PT, R24, RZ, PT ;  /* 0x000000ff1800720c */ /* 0x000fe20003fc5070 */
[----:B------:R-:W-:Y:S01]  /*1af0*/  USHF.L.U32 UR6, UR6, 0x5, URZ ;  /* 0x0000000506067899 */ /* 0x000fe2000800063f */
[----:B------:R-:W-:Y:S01]  /*1b00*/  ISETP.NE.U32.AND P1, PT, R25, RZ, PT ;  /* 0x000000ff1900720c */ /* 0x000fe20003f25070 */
[----:B------:R-:W-:Y:S01]  /*1b10*/  USHF.L.U32 UR7, UR7, 0x5, URZ ;  /* 0x0000000507077899 */ /* 0x000fe2000800063f */
[----:B------:R-:W-:-:S02]  /*1b20*/  SEL R24, RZ, 0x4, P4 ;  /* 0x00000004ff187807 */ /* 0x000fc40002000000 */
[----:B------:R-:W-:Y:S01]  /*1b30*/  ISETP.NE.U32.AND P4, PT, R21, RZ, PT ;  /* 0x000000ff1500720c */ /* 0x000fe20003f85070 */
[----:B------:R-:W-:Y:S01]  /*1b40*/  IMAD.U32 R25, RZ, RZ, UR6 ;  /* 0x00000006ff197e24 */ /* 0x000fe2000f8e00ff */
[----:B------:R-:W-:Y:S01]  /*1b50*/  SEL R21, RZ, 0x4, P3 ;  /* 0x00000004ff157807 */ /* 0x000fe20001800000 */
[----:B------:R-:W-:Y:S01]  /*1b60*/  IMAD.U32 R27, RZ, RZ, UR6 ;  /* 0x00000006ff1b7e24 */ /* 0x000fe2000f8e00ff */
[----:B------:R-:W-:Y:S01]  /*1b70*/  ISETP.NE.U32.AND P3, PT, R20, RZ, PT ;  /* 0x000000ff1400720c */ /* 0x000fe20003f65070 */
[----:B-1----:R-:W-:Y:S01]  /*1b80*/  IMAD.WIDE R14, R25, 0x4, R14 ;  /* 0x00000004190e7825 */ /* 0x002fe200078e020e */
[----:B------:R-:W-:Y:S02]  /*1b90*/  LOP3.LUT R103, R103, 0x7fc, R26, 0x78, !PT ;  /* 0x000007fc67677812 */ /* 0x000fe400078e781a */
[----:B------:R-:W-:Y:S01]  /*1ba0*/  SEL R24, R24, RZ, P2 ;  /* 0x000000ff18187207 */ /* 0x000fe20001000000 */
[----:B------:R1:W-:Y:S01]  /*1bb0*/  LDGSTS.E [R105+0x11000], [R18.64], P1 ;  /* 0x1100000012697fae */ /* 0x0003e2000892184e */
[----:B------:R-:W-:Y:S01]  /*1bc0*/  SEL R21, R21, RZ, P2 ;  /* 0x000000ff15157207 */ /* 0x000fe20001000000 */
[----:B--2---:R-:W-:Y:S01]  /*1bd0*/  IMAD.WIDE R16, R27, 0x4, R16 ;  /* 0x000000041b107825 */ /* 0x004fe200078e0210 */
[----:B------:R-:W-:Y:S01]  /*1be0*/  ISETP.NE.U32.AND P1, PT, R24, RZ, PT ;  /* 0x000000ff1800720c */ /* 0x000fe20003f25070 */
[----:B------:R2:W-:Y:S01]  /*1bf0*/  LDGSTS.E [R105+0x11800], [R34.64], P4 ;  /* 0x1180000022697fae */ /* 0x0005e2000a12184e */
[----:B------:R-:W-:Y:S01]  /*1c00*/  ISETP.NE.U32.AND P2, PT, R21, RZ, PT ;  /* 0x000000ff1500720c */ /* 0x000fe20003f45070 */
[----:B------:R-:W-:-:S02]  /*1c10*/  IMAD.U32 R21, RZ, RZ, UR6 ;  /* 0x00000006ff157e24 */ /* 0x000fc4000f8e00ff */
[----:B------:R-:W0:Y:S01]  /*1c20*/  LDGDEPBAR ;  /* 0x00000000000079af */ /* 0x000e220000000000 */
[----:B------:R-:W-:-:S03]  /*1c30*/  IMAD.U32 R73, RZ, RZ, UR7 ;  /* 0x00000007ff497e24 */ /* 0x000fc6000f8e00ff */
[----:B------:R3:W-:Y:S01]  /*1c40*/  LDGSTS.E [R103], [R46.64], P3 ;  /* 0x000000002e677fae */ /* 0x0007e2000992184e */
[----:B-1----:R-:W-:-:S03]  /*1c50*/  IMAD.WIDE R18, R21, 0x4, R18 ;  /* 0x0000000415127825 */ /* 0x002fc600078e0212 */
[----:B------:R1:W-:Y:S01]  /*1c60*/  LDGSTS.E [R103+0x800], [R50.64], P3 ;  /* 0x0080000032677fae */ /* 0x0003e2000992184e */
[----:B------:R-:W-:-:S03]  /*1c70*/  IMAD.WIDE R20, R25, 0x4, R34 ;  /* 0x0000000419147825 */ /* 0x000fc600078e0222 */
[----:B------:R4:W-:Y:S01]  /*1c80*/  LDGSTS.E [R103+0x1000], [R48.64], P3 ;  /* 0x0100000030677fae */ /* 0x0009e2000992184e */
[----:B------:R-:W-:-:S03]  /*1c90*/  IMAD.WIDE R24, R73, 0x4, R46 ;  /* 0x0000000449187825 */ /* 0x000fc600078e022e */
[----:B------:R5:W-:Y:S01]  /*1ca0*/  LDGSTS.E [R103+0x1800], [R44.64], P3 ;  /* 0x018000002c677fae */ /* 0x000be2000992184e */
[----:B------:R-:W-:-:S03]  /*1cb0*/  IMAD.WIDE R26, R73, 0x4, R50 ;  /* 0x00000004491a7825 */ /* 0x000fc600078e0232 */
[----:B------:R1:W-:Y:S01]  /*1cc0*/  LDGSTS.E [R103+0x2000], [R42.64], P3 ;  /* 0x020000002a677fae */ /* 0x0003e2000992184e */
[----:B------:R-:W-:-:S03]  /*1cd0*/  IMAD.WIDE R30, R73, 0x4, R48 ;  /* 0x00000004491e7825 */ /* 0x000fc600078e0230 */
[----:B------:R1:W-:Y:S01]  /*1ce0*/  LDGSTS.E [R103+0x2800], [R40.64], P3 ;  /* 0x0280000028677fae */ /* 0x0003e2000992184e */
[----:B--2---:R-:W-:-:S03]  /*1cf0*/  IMAD.WIDE R34, R73, 0x4, R44 ;  /* 0x0000000449227825 */ /* 0x004fc600078e022c */
[----:B------:R2:W-:Y:S01]  /*1d00*/  LDGSTS.E [R103+0x3000], [R36.64], P3 ;  /* 0x0300000024677fae */ /* 0x0005e2000992184e */
[----:B------:R-:W-:-:S03]  /*1d10*/  IMAD.WIDE R38, R73, 0x4, R42 ;  /* 0x0000000449267825 */ /* 0x000fc600078e022a */
[----:B------:R2:W-:Y:S01]  /*1d20*/  LDGSTS.E [R103+0x3800], [R32.64], P3 ;  /* 0x0380000020677fae */ /* 0x0005e2000992184e */
[----:B---3--:R-:W-:-:S03]  /*1d30*/  IMAD.WIDE R46, R73, 0x4, R40 ;  /* 0x00000004492e7825 */ /* 0x008fc600078e0228 */
[----:B------:R3:W-:Y:S01]  /*1d40*/  LDGSTS.E [R103+0x4000], [R28.64], P3 ;  /* 0x040000001c677fae */ /* 0x0007e2000992184e */
[----:B-1----:R-:W-:-:S03]  /*1d50*/  IMAD.WIDE R50, R73, 0x4, R36 ;  /* 0x0000000449327825 */ /* 0x002fc600078e0224 */
[----:B------:R1:W-:Y:S01]  /*1d60*/  LDGSTS.E [R103+0x4800], [R22.64], P3 ;  /* 0x0480000016677fae */ /* 0x0003e2000992184e */
[----:B----4-:R-:W-:-:S03]  /*1d70*/  IMAD.WIDE R48, R73, 0x4, R32 ;  /* 0x0000000449307825 */ /* 0x010fc600078e0220 */
[----:B------:R4:W-:Y:S01]  /*1d80*/  LDGSTS.E [R103+0x5000], [R2.64], P3 ;  /* 0x0500000002677fae */ /* 0x0009e2000992184e */
[----:B-----5:R-:W-:-:S03]  /*1d90*/  IMAD.WIDE R44, R73, 0x4, R28 ;  /* 0x00000004492c7825 */ /* 0x020fc600078e021c */
        /* <DEDUP_REMOVED lines=10> */
[----:B------:R-:W0:Y:S01]  /*1e40*/  LDGDEPBAR ;  /* 0x00000000000079af */ /* 0x000e220000000000 */
[----:B-1----:R-:W-:-:S03]  /*1e50*/  IMAD.WIDE R22, R73, 0x4, R10 ;  /* 0x0000000449167825 */ /* 0x002fc600078e020a */
[----:B------:R-:W-:Y:S01]  /*1e60*/  BAR.SYNC.DEFER_BLOCKING 0x0 ;  /* 0x0000000000007b1d */ /* 0x000fe20000010000 */
[----:B------:R-:W-:-:S05]  /*1e70*/  IMAD.WIDE R72, R73, 0x4, R12 ;  /* 0x0000000449487825 */ /* 0x000fca00078e020c */
[----:B------:R-:W-:Y:S01]  /*1e80*/  @!PT LDS RZ, [RZ] ;  /* 0x00000000fffff984 */ /* 0x000fe20000000800 */
[----:B------:R-:W-:Y:S01]  /*1e90*/  @!PT LDS RZ, [RZ] ;  /* 0x00000000fffff984 */ /* 0x000fe20000000800 */
[----:B------:R-:W-:Y:S01]  /*1ea0*/  @!PT LDS RZ, [RZ] ;  /* 0x00000000fffff984 */ /* 0x000fe20000000800 */
[----:B------:R4:W-:Y:S04]  /*1eb0*/  LDGSTS.E [R105+0x12000], [R14.64], P1 ;  /* 0x120000000e697fae */ /* 0x0009e8000892184e */
[----:B------:R4:W-:Y:S04]  /*1ec0*/  LDGSTS.E [R105+0x12800], [R16.64], P5 ;  /* 0x1280000010697fae */ /* 0x0009e8000a92184e */
[----:B------:R4:W-:Y:S04]  /*1ed0*/  LDGSTS.E [R105+0x13000], [R18.64], P2 ;  /* 0x1300000012697fae */ /* 0x0009e8000912184e */
[----:B------:R4:W-:Y:S01]  /*1ee0*/  LDGSTS.E [R105+0x13800], [R20.64], P0 ;  /* 0x1380000014697fae */ /* 0x0009e2000812184e */
[----:B------:R-:W-:-:S03]  /*1ef0*/  PLOP3.LUT P0, PT, PT, PT, UP0, 0x80, 0x0 ;  /* 0x000000000000781c */ /* 0x000fc60003f0f008 */
[----:B------:R-:W0:Y:S04]  /*1f00*/  LDGDEPBAR ;  /* 0x00000000000079af */ /* 0x000e280000000000 */
[----:B------:R4:W-:Y:S04]  /*1f10*/  LDGSTS.E [R103+0x8000], [R24.64], P6 ;  /* 0x0800000018677fae */ /* 0x0009e8000b12184e */
        /* <DEDUP_REMOVED lines=15> */
[----:B------:R-:W0:Y:S01]  /*2010*/  LDGDEPBAR ;  /* 0x00000000000079af */ /* 0x000e220000000000 */
[----:B------:R-:W-:Y:S05]  /*2020*/  @P0 BRA `(.L_x_0) ;  /* 0x0000012000000947 */ /* 0x000fea0003800000 */
[----:B------:R-:W-:Y:S01]  /*2030*/  SHF.R.U32.HI R119, RZ, 0x2, R125 ;  /* 0x00000002ff777819 */ /* 0x000fe2000001167d */
[----:B------:R-:W-:Y:S01]  /*2040*/  CS2R R56, SRZ ;  /* 0x0000000000387805 */ /* 0x000fe2000001ff00 */
[----:B------:R-:W-:Y:S01]  /*2050*/  CS2R R58, SRZ ;  /* 0x00000000003a7805 */ /* 0x000fe2000001ff00 */
[----:B----4-:R-:W-:Y:S01]  /*2060*/  CS2R R44, SRZ ;  /* 0x00000000002c7805 */ /* 0x010fe2000001ff00 */
[----:B------:R-:W-:Y:S01]  /*2070*/  CS2R R46, SRZ ;  /* 0x00000000002e7805 */ /* 0x000fe2000001ff00 */
        /* <DEDUP_REMOVED lines=12> */
[----:B------:R-:W-:Y:S05]  /*2140*/  BRA `(.L_x_1) ;  /* 0x000016c000007947 */ /* 0x000fea0003800000 */
.L_x_0:
[----:B----4-:R-:W-:Y:S01]  /*2150*/  SHF.R.S32.HI R3, RZ, 0x1f, R114 ;  /* 0x0000001fff037819 */ /* 0x010fe20000011472 */
[----:B------:R-:W-:Y:S01]  /*2160*/  IMAD.U32 R5, RZ, RZ, UR6 ;  /* 0x00000006ff057e24 */ /* 0x000fe2000f8e00ff */
[----:B------:R-:W-:Y:S01]  /*2170*/  SHF.R.S32.HI R2, RZ, 0x1f, R69 ;  /* 0x0000001fff027819 */ /* 0x000fe20000011445 */
[----:B------:R-:W-:Y:S01]  /*2180*/  USHF.R.S32.HI UR11, URZ, 0x1f, UR6 ;  /* 0x0000001f3f0b7899 */ /* 0x000fe20008011406 */
[C---:B------:R-:W-:Y:S01]  /*2190*/  LOP3.LUT R11, R125.reuse, 0x7, RZ, 0xc0, !PT ;  /* 0x000000077d0b7812 */ /* 0x040fe200078ec0ff */
[----:B------:R-:W-:Y:S01]  /*21a0*/  USHF.R.S32.HI UR12, URZ, 0x1f, UR7 ;  /* 0x0000001f3f0c7899 */ /* 0x000fe20008011407 */
[----:B------:R-:W-:Y:S01]  /*21b0*/  SHF.R.S32.HI R4, RZ, 0x1f, R115 ;  /* 0x0000001fff047819 */ /* 0x000fe20000011473 */
[----:B------:R-:W-:Y:S01]  /*21c0*/  USHF.L.U32 UR4, UR7, 0x3, URZ ;  /* 0x0000000307047899 */ /* 0x000fe2000800063f */
[----:B------:R-:W-:Y:S01]  /*21d0*/  SHF.L.U64.HI R114, R114, 0x2, R3 ;  /* 0x0000000272727819 */ /* 0x000fe20000010203 */
[----:B------:R-:W-:Y:S01]  /*21e0*/  IMAD.SHL.U32 R6, R125, 0x2, RZ ;  /* 0x000000027d067824 */ /* 0x000fe200078e00ff */
[----:B------:R-:W-:Y:S01]  /*21f0*/  SHF.R.S32.HI R3, RZ, 0x1f, R112 ;  /* 0x0000001fff037819 */ /* 0x000fe20000011470 */
[----:B------:R-:W-:Y:S01]  /*2200*/  USHF.L.U64.HI UR8, UR7, 0x3, UR12 ;  /* 0x0000000307087899 */ /* 0x000fe2000801020c */
[----:B------:R-:W-:Y:S01]  /*2210*/  SHF.L.U64.HI R9, R69, 0x2, R2 ;  /* 0x0000000245097819 */ /* 0x000fe20000010202 */
[----:B------:R-:W-:Y:S01]  /*2220*/  IMAD.U32 R12, RZ, RZ, UR6 ;  /* 0x00000006ff0c7e24 */ /* 0x000fe2000f8e00ff */
[----:B------:R-:W-:Y:S01]  /*2230*/  LEA R2, P1, R5, R70, 0x3 ;  /* 0x0000004605027211 */ /* 0x000fe200078218ff */
[----:B------:R-:W-:Y:S01]  /*2240*/  IMAD.SHL.U32 R5, R11, 0x10, RZ ;  /* 0x000000100b057824 */ /* 0x000fe200078e00ff */
[----:B------:R-:W-:Y:S01]  /*2250*/  SHF.L.U64.HI R115, R115, 0x2, R4 ;  /* 0x0000000273737819 */ /* 0x000fe20000010204 */
[----:B------:R-:W-:Y:S01]  /*2260*/  IMAD.U32 R10, RZ, RZ, UR11 ;  /* 0x0000000bff0a7e24 */ /* 0x000fe2000f8e00ff */
[----:B------:R-:W-:Y:S01]  /*2270*/  SHF.R.S32.HI R4, RZ, 0x1f, R113 ;  /* 0x0000001fff047819 */ /* 0x000fe20000011471 */
[----:B------:R-:W-:Y:S01]  /*2280*/  CS2R R44, SRZ ;  /* 0x00000000002c7805 */ /* 0x000fe2000001ff00 */
[----:B------:R-:W-:Y:S01]  /*2290*/  SHF.L.U64.HI R112, R112, 0x2, R3 ;  /* 0x0000000270707819 */ /* 0x000fe20000010203 */
[----:B------:R-:W-:Y:S01]  /*22a0*/  CS2R R46, SRZ ;  /* 0x00000000002e7805 */ /* 0x000fe2000001ff00 */
[----:B------:R-:W-:Y:S01]  /*22b0*/  SHF.R.S32.HI R7, RZ, 0x1f, R68 ;  /* 0x0000001fff077819 */ /* 0x000fe20000011444 */
[----:B------:R-:W-:Y:S01]  /*22c0*/  CS2R R36, SRZ ;  /* 0x0000000000247805 */ /* 0x000fe2000001ff00 */
[----:B------:R-:W-:Y:S01]  /*22d0*/  SHF.R.S32.HI R8, RZ, 0x1f, R67 ;  /* 0x0000001fff087819 */ /* 0x000fe20000011443 */
[----:B------:R-:W-:Y:S01]  /*22e0*/  CS2R R38, SRZ ;  /* 0x0000000000267805 */ /* 0x000fe2000001ff00 */
[----:B------:R-:W-:Y:S01]  /*22f0*/  LEA R3, P0, R67, UR4, 0x2 ;  /* 0x0000000443037c11 */ /* 0x000fe2000f8010ff */
[----:B------:R-:W-:Y:S01]  /*2300*/  CS2R R28, SRZ ;  /* 0x00000000001c7805 */ /* 0x000fe2000001ff00 */
[----:B------:R-:W-:Y:S01]  /*2310*/  SHF.L.U64.HI R113, R113, 0x2, R4 ;  /* 0x0000000271717819 */ /* 0x000fe20000010204 */
[----:B------:R-:W-:Y:S01]  /*2320*/  CS2R R30, SRZ ;  /* 0x00000000001e7805 */ /* 0x000fe2000001ff00 */
[----:B------:R-:W-:Y:S01]  /*2330*/  LOP3.LUT R104, R5, 0x30, R6, 0x78, !PT ;  /* 0x0000003005687812 */ /* 0x000fe200078e7806 */
[----:B------:R-:W-:Y:S01]  /*2340*/  CS2R R48, SRZ ;  /* 0x0000000000307805 */ /* 0x000fe2000001ff00 */
[----:B------:R-:W-:Y:S01]  /*2350*/  SHF.L.U64.HI R4, R68, 0x2, R7 ;  /* 0x0000000244047819 */ /* 0x000fe20000010207 */
[----:B------:R-:W-:Y:S01]  /*2360*/  CS2R R50, SRZ ;  /* 0x0000000000327805 */ /* 0x000fe2000001ff00 */
[----:B------:R-:W-:Y:S01]  /*2370*/  LEA.HI.X R9, R12, R9, R10, 0x3, P1 ;  /* 0x000000090c097211 */ /* 0x000fe200008f1c0a */
[----:B------:R-:W-:Y:S01]  /*2380*/  USHF.L.U32 UR16, UR7, 0x2, URZ ;  /* 0x0000000207107899 */ /* 0x000fe2000800063f */
[----:B------:R-:W-:Y:S01]  /*2390*/  LEA.HI.X R6, R67, UR8, R8, 0x2, P0 ;  /* 0x0000000843067c11 */ /* 0x000fe200080f1408 */
[----:B------:R-:W-:Y:S01]  /*23a0*/  USHF.L.U64.HI UR7, UR7, 0x2, UR12 ;  /* 0x0000000207077899 */ /* 0x000fe2000801020c */
[----:B------:R-:W-:Y:S01]  /*23b0*/  SHF.R.S32.HI R7, RZ, 0x1f, R66 ;  /* 0x0000001fff077819 */ /* 0x000fe20000011442 */
[----:B------:R-:W-:Y:S01]  /*23c0*/  UIADD3 UR9, UR9, -0x40, URZ ;  /* 0xffffffc009097890 */ /* 0x000fe2000fffe03f */
[----:B------:R-:W-:Y:S01]  /*23d0*/  SHF.R.S32.HI R8, RZ, 0x1f, R65 ;  /* 0x0000001fff087819 */ /* 0x000fe20000011441 */
[----:B------:R-:W-:Y:S01]  /*23e0*/  UMOV UR10, 0x1 ;  /* 0x00000001000a7882 */ /* 0x000fe20000000000 */
[----:B------:R-:W-:Y:S01]  /*23f0*/  SHF.R.S32.HI R77, RZ, 0x1f, R64 ;  /* 0x0000001fff4d7819 */ /* 0x000fe20000011440 */
[----:B------:R-:W-:Y:S01]  /*2400*/  USHF.L.U64.HI UR11, UR6, 0x2, UR11 ;  /* 0x00000002060b7899 */ /* 0x000fe2000801020b */
[----:B------:R-:W-:-:S02]  /*2410*/  SHF.R.S32.HI R10, RZ, 0x1f, R63 ;  /* 0x0000001fff0a7819 */ /* 0x000fc4000001143f */
[----:B------:R-:W-:Y:S02]  /*2420*/  LEA R5, P0, R66, UR4, 0x2 ;  /* 0x0000000442057c11 */ /* 0x000fe4000f8010ff */
[----:B------:R-:W-:Y:S02]  /*2430*/  LEA R76, P1, R65, UR4, 0x2 ;  /* 0x00000004414c7c11 */ /* 0x000fe4000f8210ff */
[----:B------:R-:W-:Y:S02]  /*2440*/  LEA R78, P2, R64, UR4, 0x2 ;  /* 0x00000004404e7c11 */ /* 0x000fe4000f8410ff */
[----:B------:R-:W-:Y:S02]  /*2450*/  LEA R80, P3, R63, UR4, 0x2 ;  /* 0x000000043f507c11 */ /* 0x000fe4000f8610ff */
[----:B------:R-:W-:Y:S02]  /*2460*/  LEA.HI.X R7, R66, UR8, R7, 0x2, P0 ;  /* 0x0000000842077c11 */ /* 0x000fe400080f1407 */
[----:B------:R-:W-:Y:S01]  /*2470*/  LEA.HI.X R8, R65, UR8, R8, 0x2, P1 ;  /* 0x0000000841087c11 */ /* 0x000fe200088f1408 */
[----:B------:R-:W-:Y:S01]  /*2480*/  CS2R R66, SRZ ;  /* 0x0000000000427805 */ /* 0x000fe2000001ff00 */
[----:B------:R-:W-:-:S02]  /*2490*/  LEA.HI.X R77, R64, UR8, R77, 0x2, P2 ;  /* 0x00000008404d7c11 */ /* 0x000fc400090f144d */
[----:B------:R-:W-:Y:S01]  /*24a0*/  LEA.HI.X R79, R63, UR8, R10, 0x2, P3 ;  /* 0x000000083f4f7c11 */ /* 0x000fe200098f140a */
[----:B------:R-:W-:Y:S01]  /*24b0*/  CS2R R64, SRZ ;  /* 0x0000000000407805 */ /* 0x000fe2000001ff00 */
[----:B------:R-:W-:Y:S02]  /*24c0*/  SHF.R.S32.HI R81, RZ, 0x1f, R62 ;  /* 0x0000001fff517819 */ /* 0x000fe4000001143e */
[----:B------:R-:W-:Y:S02]  /*24d0*/  SHF.R.S32.HI R12, RZ, 0x1f, R61 ;  /* 0x0000001fff0c7819 */ /* 0x000fe4000001143d */
[----:B------:R-:W-:Y:S02]  /*24e0*/  SHF.R.S32.HI R85, RZ, 0x1f, R60 ;  /* 0x0000001fff557819 */ /* 0x000fe4000001143c */
[----:B------:R-:W-:Y:S02]  /*24f0*/  SHF.R.S32.HI R10, RZ, 0x1f, R59 ;  /* 0x0000001fff0a7819 */ /* 0x000fe4000001143b */
[----:B------:R-:W-:-:S02]  /*2500*/  LEA R82, P0, R62, UR4, 0x2 ;  /* 0x000000043e527c11 */ /* 0x000fc4000f8010ff */
        /* <DEDUP_REMOVED lines=25> */
[----:B------:R-:W-:Y:S02]  /*26a0*/  LEA R98, P0, R54, UR4, 0x2 ;  /* 0x0000000436627c11 */ /* 0x000fe4000f8010ff */
[----:B------:R-:W-:Y:S02]  /*26b0*/  LEA R100, P1, R53, UR4, 0x2 ;  /* 0x0000000435647c11 */ /* 0x000fe4000f8210ff */
[----:B------:R-:W-:-:S02]  /*26c0*/  SHF.R.S32.HI R101, RZ, 0x1f, R52 ;  /* 0x0000001fff657819 */ /* 0x000fc40000011434 */
[----:B------:R-:W-:Y:S01]  /*26d0*/  LEA R102, P2, R52, UR4, 0x2 ;  /* 0x0000000434667c11 */ /* 0x000fe2000f8410ff */
[----:B------:R-:W-:Y:S01]  /*26e0*/  UMOV UR4, URZ ;  /* 0x0000003f00047c82 */ /* 0x000fe20008000000 */
[----:B------:R-:W-:Y:S02]  /*26f0*/  SHF.R.U32.HI R119, RZ, 0x2, R125 ;  /* 0x00000002ff777819 */ /* 0x000fe4000001167d */
[----:B------:R-:W-:Y:S02]  /*2700*/  LEA.HI.X R97, R54, UR8, R97, 0x2, P0 ;  /* 0x0000000836617c11 */ /* 0x000fe400080f1461 */
[----:B------:R-:W-:Y:S01]  /*2710*/  LEA.HI.X R99, R53, UR8, R10, 0x2, P1 ;  /* 0x0000000835637c11 */ /* 0x000fe200088f140a */
[----:B------:R-:W-:Y:S01]  /*2720*/  CS2R R54, SRZ ;  /* 0x0000000000367805 */ /* 0x000fe2000001ff00 */
[----:B------:R-:W-:Y:S01]  /*2730*/  LEA.HI.X R101, R52, UR8, R101, 0x2, P2 ;  /* 0x0000000834657c11 */ /* 0x000fe200090f1465 */
[----:B------:R-:W-:Y:S01]  /*2740*/  USHF.R.S32.HI UR8, URZ, 0x1f, UR5 ;  /* 0x0000001f3f087899 */ /* 0x000fe20008011405 */
[----:B------:R-:W-:Y:S01]  /*2750*/  LOP3.LUT R10, R125, 0x3, RZ, 0xc0, !PT ;  /* 0x000000037d0a7812 */ /* 0x000fe200078ec0ff */
[----:B------:R-:W-:Y:S01]  /*2760*/  CS2R R52, SRZ ;  /* 0x0000000000347805 */ /* 0x000fe2000001ff00 */
[----:B------:R-:W-:Y:S01]  /*2770*/  IADD3 R3, P2, R3, c[0x0][0x168], RZ ;  /* 0x00005a0003037a10 */ /* 0x000fe20007f5e0ff */
[----:B------:R-:W-:Y:S01]  /*2780*/  ULEA.HI UR8, UR8, UR5, URZ, 0x5 ;  /* 0x0000000508087291 */ /* 0x000fe2000f8f283f */
[----:B------:R-:W-:Y:S01]  /*2790*/  IADD3 R76, P1, R76, c[0x0][0x168], RZ ;  /* 0x00005a004c4c7a10 */ /* 0x000fe20007f3e0ff */
[----:B------:R-:W-:Y:S01]  /*27a0*/  IMAD R10, R10, 0x120, RZ ;  /* 0x000001200a0a7824 */ /* 0x000fe200078e02ff */
[----:B------:R-:W-:Y:S01]  /*27b0*/  IADD3 R78, P0, R78, c[0x0][0x168], RZ ;  /* 0x00005a004e4e7a10 */ /* 0x000fe20007f1e0ff */
[----:B------:R-:W-:Y:S01]  /*27c0*/  USHF.R.S32.HI UR8, URZ, 0x5, UR8 ;  /* 0x000000053f087899 */ /* 0x000fe20008011408 */
[----:B------:R-:W-:Y:S01]  /*27d0*/  IADD3 R80, P4, R80, c[0x0][0x168], RZ ;  /* 0x00005a0050507a10 */ /* 0x000fe20007f9e0ff */
[----:B------:R-:W-:Y:S01]  /*27e0*/  UMOV UR5, 0xffffffff ;  /* 0xffffffff00057882 */ /* 0x000fe20000000000 */
[----:B------:R-:W-:Y:S01]  /*27f0*/  LOP3.LUT R12, R119, 0x40, RZ, 0xc0, !PT ;  /* 0x00000040770c7812 */ /* 0x000fe200078ec0ff */
[----:B------:R-:W-:Y:S01]  /*2800*/  UIADD3 UR12, UR8, -0x2, URZ ;  /* 0xfffffffe080c7890 */ /* 0x000fe2000fffe03f */
[----:B------:R-:W-:-:S02]  /*2810*/  LEA R11, R11, UR13, 0x2 ;  /* 0x0000000d0b0b7c11 */ /* 0x000fc4000f8e10ff */
[----:B------:R-:W-:Y:S02]  /*2820*/  IADD3.X R6, R6, c[0x0][0x16c], RZ, P2, !PT ;  /* 0x00005b0006067a10 */ /* 0x000fe400017fe4ff */
[----:B------:R-:W-:Y:S01]  /*2830*/  IADD3.X R8, R8, c[0x0][0x16c], RZ, P1, !PT ;  /* 0x00005b0008087a10 */ /* 0x000fe20000ffe4ff */
[----:B------:R-:W-:Y:S01]  /*2840*/  IMAD.U32 R104, R11, 0x20, R104 ;  /* 0x000000200b687824 */ /* 0x000fe200078e0068 */
[----:B------:R-:W-:Y:S02]  /*2850*/  IADD3.X R77, R77, c[0x0][0x16c], RZ, P0, !PT ;  /* 0x00005b004d4d7a10 */ /* 0x000fe400007fe4ff */
[----:B------:R-:W-:Y:S02]  /*2860*/  IADD3.X R79, R79, c[0x0][0x16c], RZ, P4, !PT ;  /* 0x00005b004f4f7a10 */ /* 0x000fe400027fe4ff */
[----:B------:R-:W-:Y:S02]  /*2870*/  IADD3 R82, P5, R82, c[0x0][0x168], RZ ;  /* 0x00005a0052527a10 */ /* 0x000fe40007fbe0ff */
[----:B------:R-:W-:-:S02]  /*2880*/  IADD3 R84, P3, R84, c[0x0][0x168], RZ ;  /* 0x00005a0054547a10 */ /* 0x000fc40007f7e0ff */
[----:B------:R-:W-:Y:S02]  /*2890*/  IADD3 R86, P2, R86, c[0x0][0x168], RZ ;  /* 0x00005a0056567a10 */ /* 0x000fe40007f5e0ff */
[----:B------:R-:W-:Y:S02]  /*28a0*/  IADD3 R88, P1, R88, c[0x0][0x168], RZ ;  /* 0x00005a0058587a10 */ /* 0x000fe40007f3e0ff */
[----:B------:R-:W-:Y:S02]  /*28b0*/  IADD3 R90, P0, R90, c[0x0][0x168], RZ ;  /* 0x00005a005a5a7a10 */ /* 0x000fe40007f1e0ff */
[----:B------:R-:W-:Y:S02]  /*28c0*/  IADD3 R92, P4, R92, c[0x0][0x168], RZ ;  /* 0x00005a005c5c7a10 */ /* 0x000fe40007f9e0ff */
[----:B------:R-:W-:Y:S02]  /*28d0*/  LOP3.LUT R107, R12, 0x1c, R125, 0xf8, !PT ;  /* 0x0000001c0c6b7812 */ /* 0x000fe400078ef87d */
[----:B------:R-:W-:-:S02]  /*28e0*/  IADD3.X R81, R81, c[0x0][0x16c], RZ, P5, !PT ;  /* 0x00005b0051517a10 */ /* 0x000fc40002ffe4ff */
[----:B------:R-:W-:Y:S02]  /*28f0*/  IADD3.X R83, R83, c[0x0][0x16c], RZ, P3, !PT ;  /* 0x00005b0053537a10 */ /* 0x000fe40001ffe4ff */
[----:B------:R-:W-:Y:S02]  /*2900*/  IADD3.X R85, R85, c[0x0][0x16c], RZ, P2, !PT ;  /* 0x00005b0055557a10 */ /* 0x000fe400017fe4ff */
[----:B------:R-:W-:Y:S02]  /*2910*/  IADD3.X R87, R87, c[0x0][0x16c], RZ, P1, !PT ;  /* 0x00005b0057577a10 */ /* 0x000fe40000ffe4ff */
[----:B------:R-:W-:Y:S02]  /*2920*/  IADD3.X R89, R89, c[0x0][0x16c], RZ, P0, !PT ;  /* 0x00005b0059597a10 */ /* 0x000fe400007fe4ff */
[----:B------:R-:W-:Y:S02]  /*2930*/  IADD3.X R91, R91, c[0x0][0x16c], RZ, P4, !PT ;  /* 0x00005b005b5b7a10 */ /* 0x000fe400027fe4ff */
[----:B------:R-:W-:-:S02]  /*2940*/  LOP3.LUT R107, R10, R107, RZ, 0x3c, !PT ;  /* 0x0000006b0a6b7212 */ /* 0x000fc400078e3cff */
[----:B------:R-:W-:Y:S02]  /*2950*/  IADD3 R5, P6, R5, c[0x0][0x168], RZ ;  /* 0x00005a0005057a10 */ /* 0x000fe40007fde0ff */
[----:B------:R-:W-:Y:S02]  /*2960*/  IADD3 R94, P5, R94, c[0x0][0x168], RZ ;  /* 0x00005a005e5e7a10 */ /* 0x000fe40007fbe0ff */
[----:B------:R-:W-:Y:S02]  /*2970*/  IADD3 R96, P3, R96, c[0x0][0x168], RZ ;  /* 0x00005a0060607a10 */ /* 0x000fe40007f7e0ff */
[----:B------:R-:W-:Y:S02]  /*2980*/  IADD3 R98, P2, R98, c[0x0][0x168], RZ ;  /* 0x00005a0062627a10 */ /* 0x000fe40007f5e0ff */
[----:B------:R-:W-:Y:S02]  /*2990*/  IADD3 R100, P1, R100, c[0x0][0x168], RZ ;  /* 0x00005a0064647a10 */ /* 0x000fe40007f3e0ff */
[----:B------:R-:W-:-:S02]  /*29a0*/  IADD3 R102, P0, R102, c[0x0][0x168], RZ ;  /* 0x00005a0066667a10 */ /* 0x000fc40007f1e0ff */
[----:B------:R-:W-:Y:S02]  /*29b0*/  IADD3 R2, P4, R2, c[0x0][0x160], RZ ;  /* 0x0000580002027a10 */ /* 0x000fe40007f9e0ff */
[----:B------:R-:W-:Y:S02]  /*29c0*/  IADD3.X R7, R7, c[0x0][0x16c], RZ, P6, !PT ;  /* 0x00005b0007077a10 */ /* 0x000fe400037fe4ff */
[----:B------:R-:W-:Y:S02]  /*29d0*/  IADD3.X R93, R93, c[0x0][0x16c], RZ, P5, !PT ;  /* 0x00005b005d5d7a10 */ /* 0x000fe40002ffe4ff */
[----:B------:R-:W-:Y:S02]  /*29e0*/  IADD3.X R95, R95, c[0x0][0x16c], RZ, P3, !PT ;  /* 0x00005b005f5f7a10 */ /* 0x000fe40001ffe4ff */
[----:B------:R-:W-:Y:S02]  /*29f0*/  IADD3.X R97, R97, c[0x0][0x16c], RZ, P2, !PT ;  /* 0x00005b0061617a10 */ /* 0x000fe400017fe4ff */
[----:B------:R-:W-:-:S02]  /*2a00*/  IADD3.X R99, R99, c[0x0][0x16c], RZ, P1, !PT ;  /* 0x00005b0063637a10 */ /* 0x000fc40000ffe4ff */
[----:B------:R-:W-:Y:S02]  /*2a10*/  IADD3.X R101, R101, c[0x0][0x16c], RZ, P0, !PT ;  /* 0x00005b0065657a10 */ /* 0x000fe400007fe4ff */
[----:B------:R-:W-:Y:S02]  /*2a20*/  IADD3.X R9, R9, c[0x0][0x164], RZ, P4, !PT ;  /* 0x0000590009097a10 */ /* 0x000fe400027fe4ff */
[----:B------:R-:W-:Y:S02]  /*2a30*/  LOP3.LUT R116, R107, 0x20, RZ, 0x3c, !PT ;  /* 0x000000206b747812 */ /* 0x000fe400078e3cff */
[----:B------:R-:W-:Y:S02]  /*2a40*/  LOP3.LUT R121, R104, 0x40, RZ, 0x3c, !PT ;  /* 0x0000004068797812 */ /* 0x000fe400078e3cff */
.L_x_2:
[----:B------:R-:W-:-:S04]  /*2a50*/  DEPBAR.LE SB0, 0x2 ;  /* 0x000080800000791a */ /* 0x000fc80000000000 */
[----:B------:R-:W-:Y:S01]  /*2a60*/  UIADD3 UR5, UR5, 0x1, URZ ;  /* 0x0000000105057890 */ /* 0x000fe2000fffe03f */
[----:B------:R-:W-:Y:S01]  /*2a70*/  BAR.SYNC.DEFER_BLOCKING 0x0 ;  /* 0x0000000000007b1d */ /* 0x000fe20000010000 */
[----:B------:R-:W-:Y:S01]  /*2a80*/  ISETP.GE.AND P0, PT, R117, UR9, PT ;  /* 0x0000000975007c0c */ /* 0x000fe2000bf06270 */
[----:B------:R-:W-:Y:S02]  /*2a90*/  UIADD3 UR10, UR10, 0x1, URZ ;  /* 0x000000010a0a7890 */ /* 0x000fe4000fffe03f */
[----:B------:R-:W-:-:S04]  /*2aa0*/  UISETP.GT.AND UP0, UPT, UR5, 0x1, UPT ;  /* 0x000000010500788c */ /* 0x000fc8000bf04270 */
[----:B------:R-:W-:Y:S02]  /*2ab0*/  USEL UR5, UR5, URZ, !UP0 ;  /* 0x0000003f05057287 */ /* 0x000fe4000c000000 */
[----:B------:R-:W-:Y:S02]  /*2ac0*/  UISETP.GE.AND UP0, UPT, UR4, UR12, UPT ;  /* 0x0000000c0400728c */ /* 0x000fe4000bf06270 */
[----:B------:R-:W-:Y:S02]  /*2ad0*/  UIADD3 UR4, UR4, 0x1, URZ ;  /* 0x0000000104047890 */ /* 0x000fe4000fffe03f */
[----:B------:R-:W-:Y:S02]  /*2ae0*/  IMAD.U32 R10, RZ, RZ, UR5 ;  /* 0x00000005ff0a7e24 */ /* 0x000fe4000f8e00ff */
[----:B------:R-:W-:Y:S01]  /*2af0*/  IMAD.U32 R11, RZ, RZ, UR5 ;  /* 0x00000005ff0b7e24 */ /* 0x000fe2000f8e00ff */
[----:B------:R-:W-:Y:S01]  /*2b00*/  PLOP3.LUT P3, PT, PT, PT, UP0, 0x80, 0x0 ;  /* 0x000000000000781c */ /* 0x000fe20003f6f008 */
[----:B------:R-:W-:Y:S01]  /*2b10*/  IMAD.U32 R13, RZ, RZ, UR5 ;  /* 0x00000005ff0d7e24 */ /* 0x000fe2000f8e00ff */
[----:B------:R-:W-:Y:S01]  /*2b20*/  UISETP.GT.AND UP0, UPT, UR10, 0x1, UPT ;  /* 0x000000010a00788c */ /* 0x000fe2000bf04270 */
[----:B------:R-:W-:-:S02]  /*2b30*/  IMAD R10, R10, 0x2000, R107 ;  /* 0x000020000a0a7824 */ /* 0x000fc400078e026b */
[----:B------:R-:W-:Y:S01]  /*2b40*/  IMAD R11, R11, 0x2000, R116 ;  /* 0x000020000b0b7824 */ /* 0x000fe200078e0274 */
[----:B------:R-:W-:Y:S01]  /*2b50*/  USEL UR10, UR10, URZ, !UP0 ;  /* 0x0000003f0a0a7287 */ /* 0x000fe2000c000000 */
[----:B------:R-:W-:Y:S01]  /*2b60*/  IMAD R72, R13, 0x8000, R104 ;  /* 0x000080000d487824 */ /* 0x000fe200078e0268 */
[----:B------:R-:W-:Y:S01]  /*2b70*/  LDS R32, [R10+0x10000] ;  /* 0x010000000a207984 */ /* 0x000fe20000000800 */
[----:B------:R-:W-:-:S03]  /*2b80*/  UISETP.NE.U32.AND UP0, UPT, UR8, UR4, UPT ;  /* 0x000000040800728c */ /* 0x000fc6000bf05070 */
[----:B------:R-:W-:Y:S04]  /*2b90*/  LDS R34, [R10+0x10400] ;  /* 0x010400000a227984 */ /* 0x000fe80000000800 */
[----:B------:R-:W-:Y:S04]  /*2ba0*/  LDS R33, [R11+0x10000] ;  /* 0x010000000b217984 */ /* 0x000fe80000000800 */
[----:B------:R-:W-:Y:S04]  /*2bb0*/  LDS R35, [R11+0x10400] ;  /* 0x010400000b237984 */ /* 0x000fe80000000800 */
[----:B------:R-:W1:Y:S04]  /*2bc0*/  LDSM.16.M88.4 R16, [R72] ;  /* 0x000000004810783b */ /* 0x000e680000000200 */
[----:B------:R-:W2:Y:S04]  /*2bd0*/  LDSM.16.M88.4 R24, [R72+0x2000] ;  /* 0x002000004818783b */ /* 0x000ea80000000200 */
[----:B------:R-:W3:Y:S04]  /*2be0*/  LDSM.16.M88.4 R20, [R72+0x4000] ;  /* 0x004000004814783b */ /* 0x000ee80000000200 */
[----:B------:R-:W4:Y:S04]  /*2bf0*/  LDSM.16.M88.4 R12, [R72+0x6000] ;  /* 0x00600000480c783b */ /* 0x000f280000000200 */
[----:B------:R-:W-:Y:S04]  /*2c00*/  LDS R68, [R10+0x10080] ;  /* 0x010080000a447984 */ /* 0x000fe80000000800 */
[----:B------:R-:W-:Y:S04]  /*2c10*/  LDS R70, [R10+0x10480] ;  /* 0x010480000a467984 */ /* 0x000fe80000000800 */
[----:B------:R-:W-:Y:S04]  /*2c20*/  LDS R69, [R11+0x10080] ;  /* 0x010080000b457984 */ /* 0x000fe80000000800 */
[----:B------:R-:W5:Y:S04]  /*2c30*/  LDS R71, [R11+0x10480] ;  /* 0x010480000b477984 */ /* 0x000f680000000800 */
[----:B------:R-:W-:Y:S04]  /*2c40*/  LDS R40, [R10+0x10800] ;  /* 0x010800000a287984 */ /* 0x000fe80000000800 */
[----:B------:R-:W-:Y:S01]  /*2c50*/  LDS R42, [R10+0x10c00] ;  /* 0x010c00000a2a7984 */ /* 0x000fe20000000800 */
[C---:B-1----:R-:W-:Y:S03]  /*2c60*/  HMMA.1688.F32.TF32 R56, R32.reuse, R16, R56 ;  /* 0x000000102038723c */ /* 0x042fe60000081038 */
[----:B------:R-:W-:Y:S04]  /*2c70*/  LDS R41, [R11+0x10800] ;  /* 0x010800000b297984 */ /* 0x000fe80000000800 */
[----:B------:R-:W1:Y:S01]  /*2c80*/  LDS R43, [R11+0x10c00] ;  /* 0x010c00000b2b7984 */ /* 0x000e620000000800 */
[C---:B--2---:R-:W-:Y:S08]  /*2c90*/  HMMA.1688.F32.TF32 R44, R32.reuse, R24, R44 ;  /* 0x00000018202c723c */ /* 0x044ff0000008102c */
[C---:B---3--:R-:W-:Y:S08]  /*2ca0*/  HMMA.1688.F32.TF32 R36, R32.reuse, R20, R36 ;  /* 0x000000142024723c */ /* 0x048ff00000081024 */
[----:B----4-:R-:W-:Y:S01]  /*2cb0*/  HMMA.1688.F32.TF32 R28, R32, R12, R28 ;  /* 0x0000000c201c723c */ /* 0x010fe2000008101c */
[----:B------:R-:W-:Y:S04]  /*2cc0*/  LDS R32, [R10+0x10880] ;  /* 0x010880000a207984 */ /* 0x000fe80000000800 */
[----:B------:R-:W-:Y:S03]  /*2cd0*/  LDS R34, [R10+0x10c80] ;  /* 0x010c80000a227984 */ /* 0x000fe60000000800 */
[C---:B-----5:R-:W-:Y:S01]  /*2ce0*/  HMMA.1688.F32.TF32 R52, R68.reuse, R24, R52 ;  /* 0x000000184434723c */ /* 0x060fe20000081034 */
[----:B------:R-:W-:Y:S04]  /*2cf0*/  LDS R33, [R11+0x10880] ;  /* 0x010880000b217984 */ /* 0x000fe80000000800 */
[----:B------:R-:W2:Y:S03]  /*2d00*/  LDS R35, [R11+0x10c80] ;  /* 0x010c80000b237984 */ /* 0x000ea60000000800 */
[C---:B------:R-:W-:Y:S07]  /*2d10*/  HMMA.1688.F32.TF32 R48, R68.reuse, R16, R48 ;  /* 0x000000104430723c */ /* 0x040fee0000081030 */
[----:B------:R-:W-:Y:S01]  /*2d20*/  IMAD.U32 R16, RZ, RZ, UR5 ;  /* 0x00000005ff107e24 */ /* 0x000fe2000f8e00ff */
[----:B------:R-:W-:Y:S01]  /*2d30*/  HMMA.1688.F32.TF32 R60, R68, R20, R60 ;  /* 0x00000014443c723c */ /* 0x000fe2000008103c */
[----:B------:R-:W-:Y:S02]  /*2d40*/  LDS R20, [R10+0x11800] ;  /* 0x011800000a147984 */ /* 0x000fe40000000800 */
[----:B------:R-:W-:-:S02]  /*2d50*/  IMAD R16, R16, 0x8000, R121 ;  /* 0x0000800010107824 */ /* 0x000fc400078e0279 */
[----:B------:R-:W-:Y:S03]  /*2d60*/  LDS R21, [R11+0x11800] ;  /* 0x011800000b157984 */ /* 0x000fe60000000800 */
[----:B------:R-:W-:Y:S01]  /*2d70*/  HMMA.1688.F32.TF32 R64, R68, R12, R64 ;  /* 0x0000000c4440723c */ /* 0x000fe20000081040 */
[----:B------:R-:W-:Y:S04]  /*2d80*/  LDS R68, [R10+0x11000] ;  /* 0x011000000a447984 */ /* 0x000fe80000000800 */
[----:B------:R-:W-:Y:S03]  /*2d90*/  LDS R70, [R10+0x11400] ;  /* 0x011400000a467984 */ /* 0x000fe60000000800 */
[C---:B-1----:R-:W-:Y:S01]  /*2da0*/  HMMA.1688.F32.TF32 R56, R40.reuse, R18, R56 ;  /* 0x000000122838723c */ /* 0x042fe20000081038 */
[----:B------:R-:W-:Y:S04]  /*2db0*/  LDS R69, [R11+0x11000] ;  /* 0x011000000b457984 */ /* 0x000fe80000000800 */
[----:B------:R-:W-:Y:S03]  /*2dc0*/  LDS R71, [R11+0x11400] ;  /* 0x011400000b477984 */ /* 0x000fe60000000800 */
[C---:B------:R-:W-:Y:S01]  /*2dd0*/  HMMA.1688.F32.TF32 R44, R40.reuse, R26, R44 ;  /* 0x0000001a282c723c */ /* 0x040fe2000008102c */
[----:B------:R-:W-:Y:S04]  /*2de0*/  LDS R12, [R10+0x11080] ;  /* 0x011080000a0c7984 */ /* 0x000fe80000000800 */
[----:B------:R-:W-:Y:S03]  /*2df0*/  LDS R13, [R11+0x11080] ;  /* 0x011080000b0d7984 */ /* 0x000fe60000000800 */
[C---:B------:R-:W-:Y:S08]  /*2e00*/  HMMA.1688.F32.TF32 R36, R40.reuse, R22, R36 ;  /* 0x000000162824723c */ /* 0x040ff00000081024 */
[----:B------:R-:W-:Y:S01]  /*2e10*/  HMMA.1688.F32.TF32 R28, R40, R14, R28 ;  /* 0x0000000e281c723c */ /* 0x000fe2000008101c */
[----:B------:R-:W1:Y:S07]  /*2e20*/  LDSM.16.M88.4 R40, [R16] ;  /* 0x000000001028783b */ /* 0x000e6e0000000200 */
[C---:B--2---:R-:W-:Y:S01]  /*2e30*/  HMMA.1688.F32.TF32 R72, R32.reuse, R26, R52 ;  /* 0x0000001a2048723c */ /* 0x044fe20000081034 */
[----:B------:R-:W2:Y:S04]  /*2e40*/  LDSM.16.M88.4 R52, [R16+0x2000] ;  /* 0x002000001034783b */ /* 0x000ea80000000200 */
[----:B------:R-:W3:Y:S03]  /*2e50*/  LDSM.16.M88.4 R24, [R16+0x4000] ;  /* 0x004000001018783b */ /* 0x000ee60000000200 */
[C---:B------:R-:W-:Y:S01]  /*2e60*/  HMMA.1688.F32.TF32 R48, R32.reuse, R18, R48 ;  /* 0x000000122030723c */ /* 0x040fe20000081030 */
[----:B------:R-:W4:Y:S07]  /*2e70*/  LDSM.16.M88.4 R16, [R16+0x6000] ;  /* 0x006000001010783b */ /* 0x000f2e0000000200 */
[C---:B------:R-:W-:Y:S01]  /*2e80*/  HMMA.1688.F32.TF32 R60, R32.reuse, R22, R60 ;  /* 0x00000016203c723c */ /* 0x040fe2000008103c */
[----:B------:R-:W-:Y:S04]  /*2e90*/  LDS R22, [R10+0x11c00] ;  /* 0x011c00000a167984 */ /* 0x000fe80000000800 */
[----:B------:R-:W5:Y:S03]  /*2ea0*/  LDS R23, [R11+0x11c00] ;  /* 0x011c00000b177984 */ /* 0x000f660000000800 */
[----:B------:R-:W-:Y:S01]  /*2eb0*/  HMMA.1688.F32.TF32 R32, R32, R14, R64 ;  /* 0x0000000e2020723c */ /* 0x000fe20000081040 */
[----:B------:R-:W-:Y:S04]  /*2ec0*/  LDS R14, [R10+0x11480] ;  /* 0x011480000a0e7984 */ /* 0x000fe80000000800 */
[----:B------:R-:W5:Y:S03]  /*2ed0*/  LDS R15, [R11+0x11480] ;  /* 0x011480000b0f7984 */ /* 0x000f660000000800 */
[C---:B-1----:R-:W-:Y:S01]  /*2ee0*/  HMMA.1688.F32.TF32 R56, R68.reuse, R40, R56 ;  /* 0x000000284438723c */ /* 0x042fe20000081038 */
[----:B------:R-:W-:Y:S04]  /*2ef0*/  LDS R64, [R10+0x11880] ;  /* 0x011880000a407984 */ /* 0x000fe80000000800 */
[----:B------:R1:W-:Y:S03]  /*2f00*/  LDS R66, [R10+0x11c80] ;  /* 0x011c80000a427984 */ /* 0x0003e60000000800 */
[----:B--2---:R-:W-:Y:S01]  /*2f10*/  HMMA.1688.F32.TF32 R44, R68, R52, R44 ;  /* 0x00000034442c723c */ /* 0x004fe2000008102c */
[----:B------:R-:W-:Y:S04]  /*2f20*/  LDS R65, [R11+0x11880] ;  /* 0x011880000b417984 */ /* 0x000fe80000000800 */
[----:B------:R2:W5:Y:S01]  /*2f30*/  LDS R67, [R11+0x11c80] ;  /* 0x011c80000b437984 */ /* 0x0005620000000800 */
[----:B-1----:R-:W-:-:S02]  /*2f40*/  SEL R10, RZ, 0x4, P0 ;  /* 0x00000004ff0a7807 */ /* 0x002fc40000000000 */
[----:B---3--:R-:W-:Y:S02]  /*2f50*/  HMMA.1688.F32.TF32 R36, R68, R24, R36 ;  /* 0x000000184424723c */ /* 0x008fe40000081024 */
[----:B--2---:R-:W-:Y:S02]  /*2f60*/  SEL R11, R10, RZ, !P3 ;  /* 0x000000ff0a0b7207 */ /* 0x004fe40005800000 */
[----:B------:R-:W-:-:S04]  /*2f70*/  IADD3 R10, P1, R109, R2, RZ ;  /* 0x000000026d0a7210 */ /* 0x000fc80007f3e0ff */
[----:B----4-:R-:W-:Y:S01]  /*2f80*/  HMMA.1688.F32.TF32 R28, R68, R16, R28 ;  /* 0x00000010441c723c */ /* 0x010fe2000008101c */
[----:B------:R-:W-:-:S07]  /*2f90*/  ISETP.NE.U32.AND P4, PT, R11, RZ, PT ;  /* 0x000000ff0b00720c */ /* 0x000fce0003f85070 */
[----:B-----5:R-:W-:Y:S08]  /*2fa0*/  HMMA.1688.F32.TF32 R56, R20, R42, R56 ;  /* 0x0000002a1438723c */ /* 0x020ff00000081038 */
[C---:B------:R-:W-:Y:S08]  /*2fb0*/  HMMA.1688.F32.TF32 R48, R12.reuse, R40, R48 ;  /* 0x000000280c30723c */ /* 0x040ff00000081030 */
[C---:B------:R-:W-:Y:S08]  /*2fc0*/  HMMA.1688.F32.TF32 R72, R12.reuse, R52, R72 ;  /* 0x000000340c48723c */ /* 0x040ff00000081048 */
[C---:B------:R-:W-:Y:S08]  /*2fd0*/  HMMA.1688.F32.TF32 R60, R12.reuse, R24, R60 ;  /* 0x000000180c3c723c */ /* 0x040ff0000008103c */
[----:B------:R-:W-:Y:S07]  /*2fe0*/  HMMA.1688.F32.TF32 R32, R12, R16, R32 ;  /* 0x000000100c20723c */ /* 0x000fee0000081020 */
[-C--:B------:R-:W-:Y:S01]  /*2ff0*/  IADD3 R14, P5, R111, R2.reuse, RZ ;  /* 0x000000026f0e7210 */ /* 0x080fe20007fbe0ff */
[----:B------:R-:W-:Y:S01]  /*3000*/  IMAD.U32 R13, RZ, RZ, UR6 ;  /* 0x00000006ff0d7e24 */ /* 0x000fe2000f8e00ff */
[-C--:B------:R-:W-:Y:S01]  /*3010*/  IADD3 R16, P6, R110, R2.reuse, RZ ;  /* 0x000000026e107210 */ /* 0x080fe20007fde0ff */
[----:B------:R-:W-:Y:S01]  /*3020*/  HMMA.1688.F32.TF32 R44, R20, R54, R44 ;  /* 0x00000036142c723c */ /* 0x000fe2000008102c */
[----:B------:R-:W-:Y:S01]  /*3030*/  IADD3 R12, P2, R108, R2, RZ ;  /* 0x000000026c0c7210 */ /* 0x000fe20007f5e0ff */
[----:B------:R-:W-:Y:S01]  /*3040*/  IMAD.X R15, R9, 0x1, R115, P5 ;  /* 0x00000001090f7824 */ /* 0x000fe200028e0673 */
[----:B------:R-:W-:Y:S01]  /*3050*/  ISETP.GE.AND P5, PT, R123, UR9, PT ;  /* 0x000000097b007c0c */ /* 0x000fe2000bfa6270 */
[----:B------:R-:W-:Y:S01]  /*3060*/  IMAD.X R17, R9, 0x1, R114, P6 ;  /* 0x0000000109117824 */ /* 0x000fe200030e0672 */
[----:B------:R-:W-:-:S02]  /*3070*/  ISETP.GE.AND P6, PT, R120, UR9, PT ;  /* 0x0000000978007c0c */ /* 0x000fc4000bfc6270 */
[----:B------:R-:W-:Y:S01]  /*3080*/  SEL R11, RZ, 0x4, P5 ;  /* 0x00000004ff0b7807 */ /* 0x000fe20002800000 */
[C---:B------:R-:W-:Y:S01]  /*3090*/  HMMA.1688.F32.TF32 R36, R20.reuse, R26, R36 ;  /* 0x0000001a1424723c */ /* 0x040fe20000081024 */
[----:B------:R-:W-:Y:S01]  /*30a0*/  BAR.SYNC.DEFER_BLOCKING 0x0 ;  /* 0x0000000000007b1d */ /* 0x000fe20000010000 */
[----:B------:R-:W-:Y:S02]  /*30b0*/  ISETP.GE.AND P5, PT, R122, UR9, PT ;  /* 0x000000097a007c0c */ /* 0x000fe4000bfa6270 */
[----:B------:R-:W-:Y:S02]  /*30c0*/  LEA R2, P0, R13, R2, 0x2 ;  /* 0x000000020d027211 */ /* 0x000fe400078010ff */
[----:B------:R-:W-:Y:S02]  /*30d0*/  SEL R13, RZ, 0x4, P6 ;  /* 0x00000004ff0d7807 */ /* 0x000fe40003000000 */
[----:B------:R-:W-:Y:S01]  /*30e0*/  HMMA.1688.F32.TF32 R28, R20, R18, R28 ;  /* 0x00000012141c723c */ /* 0x000fe2000008101c */
[----:B------:R-:W-:-:S02]  /*30f0*/  SEL R11, R11, RZ, !P3 ;  /* 0x000000ff0b0b7207 */ /* 0x000fc40005800000 */
[----:B------:R-:W-:Y:S01]  /*3100*/  ISETP.GE.AND P6, PT, R124, UR9, PT ;  /* 0x000000097c007c0c */ /* 0x000fe2000bfc6270 */
[----:B------:R-:W-:Y:S01]  /*3110*/  UIADD3 UR9, UR9, -0x20, URZ ;  /* 0xffffffe009097890 */ /* 0x000fe2000fffe03f */
[----:B------:R-:W-:Y:S02]  /*3120*/  SEL R13, R13, RZ, !P3 ;  /* 0x000000ff0d0d7207 */ /* 0x000fe40005800000 */
[----:B------:R-:W-:Y:S01]  /*3130*/  IMAD.U32 R22, RZ, RZ, UR10 ;  /* 0x0000000aff167e24 */ /* 0x000fe2000f8e00ff */
[----:B------:R-:W-:Y:S01]  /*3140*/  SEL R20, RZ, 0x4, P5 ;  /* 0x00000004ff147807 */ /* 0x000fe20002800000 */
[----:B------:R-:W-:Y:S01]  /*3150*/  HMMA.1688.F32.TF32 R48, R64, R42, R48 ;  /* 0x0000002a4030723c */ /* 0x000fe20000081030 */
[----:B------:R-:W-:Y:S01]  /*3160*/  ISETP.NE.U32.AND P5, PT, R11, RZ, PT ;  /* 0x000000ff0b00720c */ /* 0x000fe20003fa5070 */
[----:B------:R-:W-:Y:S01]  /*3170*/  IMAD R21, R22, 0x2000, R105 ;  /* 0x0000200016157824 */ /* 0x000fe200078e0269 */
[----:B------:R-:W-:Y:S02]  /*3180*/  SEL R20, R20, RZ, !P3 ;  /* 0x000000ff14147207 */ /* 0x000fe40005800000 */
[----:B------:R-:W-:-:S02]  /*3190*/  SEL R11, RZ, 0x4, P6 ;  /* 0x00000004ff0b7807 */ /* 0x000fc40003000000 */
[----:B------:R-:W-:Y:S01]  /*31a0*/  ISETP.NE.U32.AND P6, PT, R13, RZ, PT ;  /* 0x000000ff0d00720c */ /* 0x000fe20003fc5070 */
[----:B------:R-:W-:Y:S01]  /*31b0*/  @!PT LDS RZ, [RZ] ;  /* 0x00000000fffff984 */ /* 0x000fe20000000800 */
[----:B------:R-:W-:Y:S01]  /*31c0*/  @!PT LDS RZ, [RZ] ;  /* 0x00000000fffff984 */ /* 0x000fe20000000800 */
[----:B------:R-:W-:Y:S01]  /*31d0*/  @!PT LDS RZ, [RZ] ;  /* 0x00000000fffff984 */ /* 0x000fe20000000800 */
[----:B------:R1:W-:Y:S01]  /*31e0*/  LDGSTS.E [R21+0x10000], [R14.64], P4 ;  /* 0x100000000e157fae */ /* 0x0003e2000a12184e */
[----:B------:R-:W-:Y:S01]  /*31f0*/  ISETP.NE.U32.AND P4, PT, R20, RZ, PT ;  /* 0x000000ff1400720c */ /* 0x000fe20003f85070 */
[C---:B------:R-:W-:Y:S01]  /*3200*/  HMMA.1688.F32.TF32 R52, R64.reuse, R54, R72 ;  /* 0x000000364034723c */ /* 0x040fe20000081048 */
[----:B------:R-:W-:Y:S01]  /*3210*/  SEL R11, R11, RZ, !P3 ;  /* 0x000000ff0b0b7207 */ /* 0x000fe20005800000 */
[----:B------:R-:W-:Y:S02]  /*3220*/  IMAD.X R13, R9, 0x1, R112, P2 ;  /* 0x00000001090d7824 */ /* 0x000fe400010e0670 */
[----:B------:R2:W-:Y:S01]  /*3230*/  LDGSTS.E [R21+0x10800], [R16.64], P5 ;  /* 0x1080000010157fae */ /* 0x0005e2000a92184e */
[----:B------:R-:W-:Y:S01]  /*3240*/  ISETP.NE.U32.AND P3, PT, R11, RZ, PT ;  /* 0x000000ff0b00720c */ /* 0x000fe20003f65070 */
[C---:B------:R-:W-:Y:S01]  /*3250*/  IMAD.X R11, R9.reuse, 0x1, R113, P1 ;  /* 0x00000001090b7824 */ /* 0x040fe200008e0671 */
[----:B------:R-:W-:Y:S01]  /*3260*/  IADD3.X R9, R9, UR11, RZ, P0, !PT ;  /* 0x0000000b09097c10 */ /* 0x000fe200087fe4ff */
[----:B------:R-:W-:Y:S01]  /*3270*/  HMMA.1688.F32.TF32 R60, R64, R26, R60 ;  /* 0x0000001a403c723c */ /* 0x000fe2000008103c */
[----:B-1----:R-:W-:-:S02]  /*3280*/  IADD3 R14, P1, R0, R102, RZ ;  /* 0x00000066000e7210 */ /* 0x002fc40007f3e0ff */
[----:B------:R1:W-:Y:S03]  /*3290*/  LDGSTS.E [R21+0x11000], [R10.64], P6 ;  /* 0x110000000a157fae */ /* 0x0003e6000b12184e */
[----:B------:R-:W-:Y:S02]  /*32a0*/  IMAD.X R15, R101, 0x1, R4, P1 ;  /* 0x00000001650f7824 */ /* 0x000fe400008e0604 */
[----:B------:R-:W-:Y:S01]  /*32b0*/  HMMA.1688.F32.TF32 R64, R64, R18, R32 ;  /* 0x000000124040723c */ /* 0x000fe20000081020 */
[----:B------:R3:W-:Y:S04]  /*32c0*/  LDGSTS.E [R21+0x11800], [R12.64], P4 ;  /* 0x118000000c157fae */ /* 0x0007e8000a12184e */
[----:B------:R-:W0:Y:S02]  /*32d0*/  LDGDEPBAR ;  /* 0x00000000000079af */ /* 0x000e240000000000 */
[----:B------:R-:W-:Y:S01]  /*32e0*/  IMAD.U32 R18, RZ, RZ, UR10 ;  /* 0x0000000aff127e24 */ /* 0x000fe2000f8e00ff */
[----:B-1----:R-:W-:-:S03]  /*32f0*/  IADD3 R10, P2, R0, R100, RZ ;  /* 0x00000064000a7210 */ /* 0x002fc60007f5e0ff */
[----:B------:R-:W-:Y:S01]  /*3300*/  IMAD R19, R18, 0x8000, R103 ;  /* 0x0000800012137824 */ /* 0x000fe200078e0267 */
[----:B---3--:R-:W-:Y:S01]  /*3310*/  IADD3 R12, P1, R0, R98, RZ ;  /* 0x00000062000c7210 */ /* 0x008fe20007f3e0ff */
[----:B------:R-:W-:-:S03]  /*3320*/  IMAD.X R11, R99, 0x1, R4, P2 ;  /* 0x00000001630b7824 */ /* 0x000fc600010e0604 */
[----:B------:R1:W-:Y:S01]  /*3330*/  LDGSTS.E [R19], [R14.64], P3 ;  /* 0x000000000e137fae */ /* 0x0003e2000992184e */
[----:B------:R-:W-:-:S03]  /*3340*/  IMAD.X R13, R97, 0x1, R4, P1 ;  /* 0x00000001610d7824 */ /* 0x000fc600008e0604 */
[----:B------:R3:W-:Y:S04]  /*3350*/  LDGSTS.E [R19+0x800], [R10.64], P3 ;  /* 0x008000000a137fae */ /* 0x0007e8000992184e */
[----:B------:R4:W-:Y:S01]  /*3360*/  LDGSTS.E [R19+0x1000], [R12.64], P3 ;  /* 0x010000000c137fae */ /* 0x0009e2000992184e */
[C---:B-1----:R-:W-:Y:S02]  /*3370*/  IADD3 R14, P2, R0.reuse, R96, RZ ;  /* 0x00000060000e7210 */ /* 0x042fe40007f5e0ff */
[----:B---3--:R-:W-:-:S03]  /*3380*/  IADD3 R10, P1, R0, R94, RZ ;  /* 0x0000005e000a7210 */ /* 0x008fc60007f3e0ff */
[--C-:B------:R-:W-:Y:S01]  /*3390*/  IMAD.X R15, R95, 0x1, R4.reuse, P2 ;  /* 0x000000015f0f7824 */ /* 0x100fe200010e0604 */
[----:B----4-:R-:W-:Y:S01]  /*33a0*/  IADD3 R12, P2, R0, R92, RZ ;  /* 0x0000005c000c7210 */ /* 0x010fe20007f5e0ff */
[----:B------:R-:W-:-:S03]  /*33b0*/  IMAD.X R11, R93, 0x1, R4, P1 ;  /* 0x000000015d0b7824 */ /* 0x000fc600008e0604 */
[----:B------:R1:W-:Y:S01]  /*33c0*/  LDGSTS.E [R19+0x1800], [R14.64], P3 ;  /* 0x018000000e137fae */ /* 0x0003e2000992184e */
        /* <DEDUP_REMOVED lines=15> */
[----:B------:R-:W-:Y:S02]  /*34c0*/  IADD3 R82, P6, R82, UR16, RZ ;  /* 0x0000001052527c10 */ /* 0x000fe4000ffde0ff */
[C---:B----4-:R-:W-:Y:S01]  /*34d0*/  IADD3 R12, P2, R0.reuse, R80, RZ ;  /* 0x00000050000c7210 */ /* 0x050fe20007f5e0ff */
[C-C-:B------:R-:W-:Y:S01]  /*34e0*/  IMAD.X R11, R81.reuse, 0x1, R4.reuse, P1 ;  /* 0x00000001510b7824 */ /* 0x140fe200008e0604 */
[----:B------:R1:W-:Y:S01]  /*34f0*/  LDGSTS.E [R19+0x4800], [R14.64], P3 ;  /* 0x048000000e137fae */ /* 0x0003e2000992184e */
[----:B------:R-:W-:Y:S02]  /*3500*/  IADD3.X R81, R81, UR7, RZ, P6, !PT ;  /* 0x0000000751517c10 */ /* 0x000fe4000b7fe4ff */
[----:B------:R-:W-:Y:S01]  /*3510*/  IMAD.X R13, R79, 0x1, R4, P2 ;  /* 0x000000014f0d7824 */ /* 0x000fe200010e0604 */
[----:B------:R3:W-:Y:S01]  /*3520*/  LDGSTS.E [R19+0x5000], [R10.64], P3 ;  /* 0x050000000a137fae */ /* 0x0007e2000992184e */
[----:B--2---:R-:W-:-:S02]  /*3530*/  IADD3 R16, P2, R0, R76, RZ ;  /* 0x0000004c00107210 */ /* 0x004fc40007f5e0ff */
[----:B------:R-:W-:Y:S01]  /*3540*/  IADD3 R94, P6, R94, UR16, RZ ;  /* 0x000000105e5e7c10 */ /* 0x000fe2000ffde0ff */
[----:B------:R2:W-:Y:S02]  /*3550*/  LDGSTS.E [R19+0x5800], [R12.64], P3 ;  /* 0x058000000c137fae */ /* 0x0005e4000992184e */
[--C-:B------:R-:W-:Y:S01]  /*3560*/  IMAD.X R17, R8, 0x1, R4.reuse, P2 ;  /* 0x0000000108117824 */ /* 0x100fe200010e0604 */
[----:B------:R-:W-:Y:S02]  /*3570*/  IADD3.X R93, R93, UR7, RZ, P6, !PT ;  /* 0x000000075d5d7c10 */ /* 0x000fe4000b7fe4ff */
[----:B-1----:R-:W-:Y:S02]  /*3580*/  IADD3 R14, P1, R0, R78, RZ ;  /* 0x0000004e000e7210 */ /* 0x002fe40007f3e0ff */
[----:B------:R-:W-:Y:S02]  /*3590*/  IADD3 R78, P2, R78, UR16, RZ ;  /* 0x000000104e4e7c10 */ /* 0x000fe4000ff5e0ff */
[----:B---3--:R-:W-:Y:S01]  /*35a0*/  IADD3 R10, P4, R0, R5, RZ ;  /* 0x00000005000a7210 */ /* 0x008fe20007f9e0ff */
[C---:B------:R-:W-:Y:S01]  /*35b0*/  IMAD.X R15, R77.reuse, 0x1, R4, P1 ;  /* 0x000000014d0f7824 */ /* 0x040fe200008e0604 */
[----:B------:R-:W-:-:S02]  /*35c0*/  IADD3.X R77, R77, UR7, RZ, P2, !PT ;  /* 0x000000074d4d7c10 */ /* 0x000fc400097fe4ff */
[----:B--2---:R-:W-:Y:S01]  /*35d0*/  IADD3 R12, P1, R0, R3, RZ ;  /* 0x00000003000c7210 */ /* 0x004fe20007f3e0ff */
[--C-:B------:R-:W-:Y:S01]  /*35e0*/  IMAD.X R11, R7, 0x1, R4.reuse, P4 ;  /* 0x00000001070b7824 */ /* 0x100fe200020e0604 */
[----:B------:R1:W-:Y:S01]  /*35f0*/  LDGSTS.E [R19+0x6000], [R14.64], P3 ;  /* 0x060000000e137fae */ /* 0x0003e2000992184e */
[----:B------:R-:W-:Y:S02]  /*3600*/  IADD3 R3, P5, R3, UR16, RZ ;  /* 0x0000001003037c10 */ /* 0x000fe4000ffbe0ff */
[----:B------:R-:W-:Y:S01]  /*3610*/  IMAD.X R13, R6, 0x1, R4, P1 ;  /* 0x00000001060d7824 */ /* 0x000fe200008e0604 */
[----:B------:R-:W-:Y:S01]  /*3620*/  IADD3 R80, P1, R80, UR16, RZ ;  /* 0x0000001050507c10 */ /* 0x000fe2000ff3e0ff */
[----:B------:R1:W-:Y:S01]  /*3630*/  LDGSTS.E [R19+0x6800], [R16.64], P3 ;  /* 0x0680000010137fae */ /* 0x0003e2000992184e */
[----:B------:R-:W-:Y:S02]  /*3640*/  IADD3 R5, P4, R5, UR16, RZ ;  /* 0x0000001005057c10 */ /* 0x000fe4000ff9e0ff */
[----:B------:R-:W-:Y:S01]  /*3650*/  IADD3.X R79, R79, UR7, RZ, P1, !PT ;  /* 0x000000074f4f7c10 */ /* 0x000fe20008ffe4ff */
[----:B------:R1:W-:Y:S01]  /*3660*/  LDGSTS.E [R19+0x7000], [R10.64], P3 ;  /* 0x070000000a137fae */ /* 0x0003e2000992184e */
[----:B------:R-:W-:-:S02]  /*3670*/  IADD3 R92, P1, R92, UR16, RZ ;  /* 0x000000105c5c7c10 */ /* 0x000fc4000ff3e0ff */
[----:B------:R-:W-:Y:S01]  /*3680*/  IADD3.X R6, R6, UR7, RZ, P5, !PT ;  /* 0x0000000706067c10 */ /* 0x000fe2000affe4ff */
[----:B------:R1:W-:Y:S01]  /*3690*/  LDGSTS.E [R19+0x7800], [R12.64], P3 ;  /* 0x078000000c137fae */ /* 0x0003e2000992184e */
[----:B------:R-:W-:Y:S02]  /*36a0*/  IADD3 R76, P3, R76, UR16, RZ ;  /* 0x000000104c4c7c10 */ /* 0x000fe4000ff7e0ff */
[----:B------:R-:W-:Y:S01]  /*36b0*/  IADD3.X R91, R91, UR7, RZ, P1, !PT ;  /* 0x000000075b5b7c10 */ /* 0x000fe20008ffe4ff */
[----:B------:R-:W0:Y:S01]  /*36c0*/  LDGDEPBAR ;  /* 0x00000000000079af */ /* 0x000e220000000000 */
[----:B------:R-:W-:Y:S02]  /*36d0*/  PLOP3.LUT P1, PT, PT, PT, UP0, 0x80, 0x0 ;  /* 0x000000000000781c */ /* 0x000fe40003f2f008 */
[----:B------:R-:W-:Y:S02]  /*36e0*/  IADD3.X R7, R7, UR7, RZ, P4, !PT ;  /* 0x0000000707077c10 */ /* 0x000fe4000a7fe4ff */
[----:B------:R-:W-:-:S02]  /*36f0*/  IADD3.X R8, R8, UR7, RZ, P3, !PT ;  /* 0x0000000708087c10 */ /* 0x000fc40009ffe4ff */
[----:B------:R-:W-:Y:S02]  /*3700*/  IADD3 R84, P5, R84, UR16, RZ ;  /* 0x0000001054547c10 */ /* 0x000fe4000ffbe0ff */
[----:B------:R-:W-:Y:S02]  /*3710*/  IADD3 R86, P4, R86, UR16, RZ ;  /* 0x0000001056567c10 */ /* 0x000fe4000ff9e0ff */
[----:B------:R-:W-:Y:S02]  /*3720*/  IADD3 R88, P3, R88, UR16, RZ ;  /* 0x0000001058587c10 */ /* 0x000fe4000ff7e0ff */
[----:B------:R-:W-:Y:S02]  /*3730*/  IADD3 R90, P2, R90, UR16, RZ ;  /* 0x000000105a5a7c10 */ /* 0x000fe4000ff5e0ff */
[----:B------:R-:W-:Y:S02]  /*3740*/  IADD3.X R83, R83, UR7, RZ, P5, !PT ;  /* 0x0000000753537c10 */ /* 0x000fe4000affe4ff */
[----:B------:R-:W-:-:S02]  /*3750*/  IADD3.X R85, R85, UR7, RZ, P4, !PT ;  /* 0x0000000755557c10 */ /* 0x000fc4000a7fe4ff */
[----:B------:R-:W-:Y:S02]  /*3760*/  IADD3.X R87, R87, UR7, RZ, P3, !PT ;  /* 0x0000000757577c10 */ /* 0x000fe40009ffe4ff */
[----:B------:R-:W-:Y:S02]  /*3770*/  IADD3.X R89, R89, UR7, RZ, P2, !PT ;  /* 0x0000000759597c10 */ /* 0x000fe400097fe4ff */
[----:B------:R-:W-:Y:S02]  /*3780*/  IADD3 R96, P5, R96, UR16, RZ ;  /* 0x0000001060607c10 */ /* 0x000fe4000ffbe0ff */
[----:B------:R-:W-:Y:S02]  /*3790*/  IADD3 R98, P4, R98, UR16, RZ ;  /* 0x0000001062627c10 */ /* 0x000fe4000ff9e0ff */
[----:B------:R-:W-:Y:S02]  /*37a0*/  IADD3 R100, P3, R100, UR16, RZ ;  /* 0x0000001064647c10 */ /* 0x000fe4000ff7e0ff */
[----:B------:R-:W-:-:S02]  /*37b0*/  IADD3 R102, P2, R102, UR16, RZ ;  /* 0x0000001066667c10 */ /* 0x000fc4000ff5e0ff */
[----:B------:R-:W-:Y:S02]  /*37c0*/  IADD3.X R95, R95, UR7, RZ, P5, !PT ;  /* 0x000000075f5f7c10 */ /* 0x000fe4000affe4ff */
[----:B------:R-:W-:Y:S02]  /*37d0*/  IADD3.X R97, R97, UR7, RZ, P4, !PT ;  /* 0x0000000761617c10 */ /* 0x000fe4000a7fe4ff */
[----:B------:R-:W-:Y:S02]  /*37e0*/  IADD3.X R99, R99, UR7, RZ, P3, !PT ;  /* 0x0000000763637c10 */ /* 0x000fe40009ffe4ff */
[----:B------:R-:W-:Y:S01]  /*37f0*/  IADD3.X R101, R101, UR7, RZ, P2, !PT ;  /* 0x0000000765657c10 */ /* 0x000fe200097fe4ff */
[----:B-1----:R-:W-:Y:S05]  /*3800*/  @P1 BRA `(.L_x_2) ;  /* 0xfffff24000001947 */ /* 0x002fea000383ffff */
.L_x_1:
[----:B------:R-:W-:Y:S01]  /*3810*/  IMAD.SHL.U32 R0, R125, 0x20, RZ ;  /* 0x000000207d007824 */ /* 0x000fe200078e00ff */
[----:B------:R-:W-:-:S04]  /*3820*/  DEPBAR.LE SB0, 0x0 ;  /* 0x000080000000791a */ /* 0x000fc80000000000 */
[----:B------:R-:W-:Y:S01]  /*3830*/  LOP3.LUT R0, R0, 0x60, RZ, 0xc0, !PT ;  /* 0x0000006000007812 */ /* 0x000fe200078ec0ff */
[----:B------:R-:W-:Y:S01]  /*3840*/  IMAD.U32 R5, RZ, RZ, UR13 ;  /* 0x0000000dff057e24 */ /* 0x000fe2000f8e00ff */
[----:B------:R-:W-:Y:S01]  /*3850*/  ISETP.GE.AND P0, PT, R118, c[0x0][0x178], PT ;  /* 0x00005e0076007a0c */ /* 0x000fe20003f06270 */
[----:B------:R-:W-:Y:S01]  /*3860*/  IMAD R3, R125, 0x200, R125 ;  /* 0x000002007d037824 */ /* 0x000fe200078e027d */
[C-C-:B------:R-:W-:Y:S01]  /*3870*/  LOP3.LUT R24, R106.reuse, 0xa0, R117.reuse, 0xfe, !PT ;  /* 0x000000a06a187812 */ /* 0x140fe200078efe75 */
[----:B------:R-:W-:Y:S01]  /*3880*/  IMAD R2, R5, 0x40, R0 ;  /* 0x0000004005027824 */ /* 0x000fe200078e0200 */
[C-C-:B------:R-:W-:Y:S01]  /*3890*/  LOP3.LUT R25, R106.reuse, 0x60, R117.reuse, 0xfe, !PT ;  /* 0x000000606a197812 */ /* 0x140fe200078efe75 */
[----:B------:R-:W-:Y:S01]  /*38a0*/  IMAD.SHL.U32 R3, R3, 0x10, RZ ;  /* 0x0000001003037824 */ /* 0x000fe200078e00ff */
[----:B------:R-:W-:Y:S01]  /*38b0*/  LOP3.LUT R40, R106, 0xc0, R117, 0xfe, !PT ;  /* 0x000000c06a287812 */ /* 0x000fe200078efe75 */
[----:B------:R-:W-:Y:S01]  /*38c0*/  IMAD.SHL.U32 R10, R125, 0x4, RZ ;  /* 0x000000047d0a7824 */ /* 0x000fe200078e00ff */
[----:B------:R-:W-:Y:S01]  /*38d0*/  ISETP.LT.AND P2, PT, R25, c[0x0][0x17c], !P0 ;  /* 0x00005f0019007a0c */ /* 0x000fe20004741270 */
[----:B------:R-:W-:Y:S01]  /*38e0*/  IMAD.SHL.U32 R0, R125, 0x800, RZ ;  /* 0x000008007d007824 */ /* 0x000fe200078e00ff */
[----:B------:R-:W-:Y:S01]  /*38f0*/  LOP3.LUT R4, R3, 0xc7f0, RZ, 0xc0, !PT ;  /* 0x0000c7f003047812 */ /* 0x000fe200078ec0ff */
[----:B------:R-:W-:Y:S01]  /*3900*/  IMAD.MOV.U32 R8, RZ, RZ, R57 ;  /* 0x000000ffff087224 */ /* 0x000fe200078e0039 */
[----:B------:R-:W-:Y:S01]  /*3910*/  LOP3.LUT R2, R2, 0x70, R10, 0x78, !PT ;  /* 0x0000007002027812 */ /* 0x000fe200078e780a */
[----:B------:R-:W-:Y:S01]  /*3920*/  IMAD.MOV.U32 R9, RZ, RZ, R45 ;  /* 0x000000ffff097224 */ /* 0x000fe200078e002d */
[C---:B------:R-:W-:Y:S01]  /*3930*/  LOP3.LUT R3, R125.reuse, 0x100, RZ, 0xc0, !PT ;  /* 0x000001007d037812 */ /* 0x040fe200078ec0ff */
[----:B------:R-:W-:Y:S01]  /*3940*/  IMAD.MOV.U32 R10, RZ, RZ, R37 ;  /* 0x000000ffff0a7224 */ /* 0x000fe200078e0025 */
[----:B------:R-:W-:Y:S01]  /*3950*/  LOP3.LUT R0, R0, 0xc000, RZ, 0xc0, !PT ;  /* 0x0000c00000007812 */ /* 0x000fe200078ec0ff */
[----:B------:R-:W-:Y:S01]  /*3960*/  IMAD.MOV.U32 R11, RZ, RZ, R29 ;  /* 0x000000ffff0b7224 */ /* 0x000fe200078e001d */
[----:B------:R-:W-:Y:S01]  /*3970*/  LOP3.LUT R119, R4, 0x60, R119, 0x78, !PT ;  /* 0x0000006004777812 */ /* 0x000fe200078e7877 */
[----:B------:R-:W-:Y:S01]  /*3980*/  BAR.SYNC.DEFER_BLOCKING 0x0 ;  /* 0x0000000000007b1d */ /* 0x000fe20000010000 */
[----:B------:R-:W-:Y:S01]  /*3990*/  IADD3 R0, R2, R0, R3 ;  /* 0x0000000002007210 */ /* 0x000fe20007ffe003 */
[----:B------:R-:W-:Y:S01]  /*39a0*/  IMAD.MOV.U32 R7, RZ, RZ, R28 ;  /* 0x000000ffff077224 */ /* 0x000fe200078e001c */
[----:B------:R-:W-:Y:S01]  /*39b0*/  LOP3.LUT R2, R106, R117, RZ, 0xfc, !PT ;  /* 0x000000756a027212 */ /* 0x000fe200078efcff */
[----:B------:R-:W-:Y:S01]  /*39c0*/  IMAD.MOV.U32 R15, RZ, RZ, R30 ;  /* 0x000000ffff0f7224 */ /* 0x000fe200078e001e */
[----:B------:R-:W-:Y:S01]  /*39d0*/  LEA.HI R125, R125, R106, RZ, 0x1a ;  /* 0x0000006a7d7d7211 */ /* 0x000fe200078fd0ff */
[----:B------:R-:W-:Y:S01]  /*39e0*/  IMAD.MOV.U32 R19, RZ, RZ, R64 ;  /* 0x000000ffff137224 */ /* 0x000fe200078e0040 */
[----:B------:R-:W-:Y:S01]  /*39f0*/  ISETP.LT.AND P3, PT, R2, c[0x0][0x17c], !P0 ;  /* 0x00005f0002007a0c */ /* 0x000fe20004761270 */
[----:B------:R-:W-:Y:S01]  /*3a00*/  IMAD.MOV.U32 R23, RZ, RZ, R65 ;  /* 0x000000ffff177224 */ /* 0x000fe200078e0041 */
[C-C-:B------:R-:W-:Y:S01]  /*3a10*/  LOP3.LUT R37, R106.reuse, 0xd0, R117.reuse, 0xfe, !PT ;  /* 0x000000d06a257812 */ /* 0x140fe200078efe75 */
[----:B------:R-:W-:Y:S01]  /*3a20*/  IMAD.MOV.U32 R4, RZ, RZ, R56 ;  /* 0x000000ffff047224 */ /* 0x000fe200078e0038 */
[----:B------:R-:W-:Y:S01]  /*3a30*/  LOP3.LUT R41, R106, 0x90, R117, 0xfe, !PT ;  /* 0x000000906a297812 */ /* 0x000fe200078efe75 */
[----:B------:R-:W-:-:S02]  /*3a40*/  IMAD.MOV.U32 R5, RZ, RZ, R44 ;  /* 0x000000ffff057224 */ /* 0x000fc400078e002c */
[----:B------:R-:W-:Y:S01]  /*3a50*/  IMAD.MOV.U32 R6, RZ, RZ, R36 ;  /* 0x000000ffff067224 */ /* 0x000fe200078e0024 */
[----:B------:R-:W-:Y:S01]  /*3a60*/  LOP3.LUT R36, R106, 0xf0, R117, 0xfe, !PT ;  /* 0x000000f06a247812 */ /* 0x000fe200078efe75 */
[----:B------:R-:W-:Y:S02]  /*3a70*/  IMAD.MOV.U32 R12, RZ, RZ, R58 ;  /* 0x000000ffff0c7224 */ /* 0x000fe400078e003a */
[----:B------:R-:W-:Y:S02]  /*3a80*/  IMAD.MOV.U32 R13, RZ, RZ, R46 ;  /* 0x000000ffff0d7224 */ /* 0x000fe400078e002e */
[----:B------:R-:W-:Y:S02]  /*3a90*/  IMAD.MOV.U32 R14, RZ, RZ, R38 ;  /* 0x000000ffff0e7224 */ /* 0x000fe400078e0026 */
[----:B------:R-:W-:Y:S01]  /*3aa0*/  IMAD.MOV.U32 R28, RZ, RZ, R59 ;  /* 0x000000ffff1c7224 */ /* 0x000fe200078e003b */
[----:B------:R1:W-:Y:S01]  /*3ab0*/  STS.128 [R0+0x400], R8 ;  /* 0x0004000800007388 */ /* 0x0003e20000000c00 */
[----:B------:R-:W-:-:S02]  /*3ac0*/  IMAD.MOV.U32 R29, RZ, RZ, R47 ;  /* 0x000000ffff1d7224 */ /* 0x000fc400078e002f */
[----:B------:R-:W-:Y:S01]  /*3ad0*/  IMAD.MOV.U32 R30, RZ, RZ, R39 ;  /* 0x000000ffff1e7224 */ /* 0x000fe200078e0027 */
[----:B------:R-:W-:Y:S01]  /*3ae0*/  STS.128 [R0], R4 ;  /* 0x0000000400007388 */ /* 0x000fe20000000c00 */
[----:B------:R-:W-:Y:S01]  /*3af0*/  IMAD.MOV.U32 R16, RZ, RZ, R48 ;  /* 0x000000ffff107224 */ /* 0x000fe200078e0030 */
[C-C-:B------:R-:W-:Y:S01]  /*3b00*/  LOP3.LUT R39, R106.reuse, 0xb0, R117.reuse, 0xfe, !PT ;  /* 0x000000b06a277812 */ /* 0x140fe200078efe75 */
[----:B------:R-:W-:Y:S01]  /*3b10*/  IMAD.MOV.U32 R17, RZ, RZ, R52 ;  /* 0x000000ffff117224 */ /* 0x000fe200078e0034 */
[----:B------:R-:W-:Y:S01]  /*3b20*/  STS.128 [R0+0x80], R12 ;  /* 0x0000800c00007388 */ /* 0x000fe20000000c00 */
[----:B------:R-:W-:Y:S01]  /*3b30*/  IMAD.MOV.U32 R18, RZ, RZ, R60 ;  /* 0x000000ffff127224 */ /* 0x000fe200078e003c */
[C---:B------:R-:W-:Y:S01]  /*3b40*/  LOP3.LUT R52, R106.reuse, 0x50, R117, 0xfe, !PT ;  /* 0x000000506a347812 */ /* 0x040fe200078efe75 */
[----:B------:R-:W-:Y:S01]  /*3b50*/  IMAD.MOV.U32 R20, RZ, RZ, R49 ;  /* 0x000000ffff147224 */ /* 0x000fe200078e0031 */
[----:B------:R-:W-:Y:S01]  /*3b60*/  STS.128 [R0+0x480], R28 ;  /* 0x0004801c00007388 */ /* 0x000fe20000000c00 */
[----:B------:R-:W-:Y:S01]  /*3b70*/  IMAD.MOV.U32 R21, RZ, RZ, R53 ;  /* 0x000000ffff157224 */ /* 0x000fe200078e0035 */
[C---:B------:R-:W-:Y:S01]  /*3b80*/  LOP3.LUT R53, R106.reuse, 0x40, R117, 0xfe, !PT ;  /* 0x000000406a357812 */ /* 0x040fe200078efe75 */
[----:B------:R-:W-:Y:S01]  /*3b90*/  IMAD.MOV.U32 R22, RZ, RZ, R61 ;  /* 0x000000ffff167224 */ /* 0x000fe200078e003d */
[----:B------:R-:W-:Y:S01]  /*3ba0*/  STS.128 [R0+0x200], R16 ;  /* 0x0002001000007388 */ /* 0x000fe20000000c00 */
[----:B-1----:R-:W-:Y:S01]  /*3bb0*/  IMAD.MOV.U32 R11, RZ, RZ, R66 ;  /* 0x000000ffff0b7224 */ /* 0x002fe200078e0042 */
[C-C-:B------:R-:W-:Y:S01]  /*3bc0*/  LOP3.LUT R49, R106.reuse, 0x30, R117.reuse, 0xfe, !PT ;  /* 0x000000306a317812 */ /* 0x140fe200078efe75 */
[----:B------:R-:W-:Y:S01]  /*3bd0*/  IMAD.MOV.U32 R8, RZ, RZ, R50 ;  /* 0x000000ffff087224 */ /* 0x000fe200078e0032 */
[----:B------:R-:W-:Y:S01]  /*3be0*/  STS.128 [R0+0x600], R20 ;  /* 0x0006001400007388 */ /* 0x000fe20000000c00 */
[----:B------:R-:W-:Y:S01]  /*3bf0*/  IMAD.MOV.U32 R9, RZ, RZ, R54 ;  /* 0x000000ffff097224 */ /* 0x000fe200078e0036 */
[C-C-:B------:R-:W-:Y:S01]  /*3c00*/  LOP3.LUT R50, R106.reuse, 0x80, R117.reuse, 0xfe, !PT ;  /* 0x000000806a327812 */ /* 0x140fe200078efe75 */
[----:B------:R-:W-:Y:S01]  /*3c10*/  IMAD.MOV.U32 R10, RZ, RZ, R62 ;  /* 0x000000ffff0a7224 */ /* 0x000fe200078e003e */
[C---:B------:R-:W-:Y:S01]  /*3c20*/  LOP3.LUT R48, R106.reuse, 0x20, R117, 0xfe, !PT ;  /* 0x000000206a307812 */ /* 0x040fe200078efe75 */
[----:B------:R-:W-:Y:S01]  /*3c30*/  IMAD.MOV.U32 R64, RZ, RZ, R51 ;  /* 0x000000ffff407224 */ /* 0x000fe200078e0033 */
[----:B------:R-:W-:Y:S01]  /*3c40*/  LOP3.LUT R51, R106, 0x70, R117, 0xfe, !PT ;  /* 0x000000706a337812 */ /* 0x000fe200078efe75 */
[----:B------:R-:W-:Y:S01]  /*3c50*/  IMAD.MOV.U32 R65, RZ, RZ, R55 ;  /* 0x000000ffff417224 */ /* 0x000fe200078e0037 */
[----:B------:R-:W-:Y:S01]  /*3c60*/  STS.128 [R0+0x280], R8 ;  /* 0x0002800800007388 */ /* 0x000fe20000000c00 */
[----:B------:R-:W-:-:S02]  /*3c70*/  IMAD.MOV.U32 R66, RZ, RZ, R63 ;  /* 0x000000ffff427224 */ /* 0x000fc400078e003f */
[----:B------:R-:W-:Y:S02]  /*3c80*/  IMAD R118, R118, c[0x0][0x194], RZ ;  /* 0x0000650076767a24 */ /* 0x000fe400078e02ff */
[----:B------:R-:W-:Y:S01]  /*3c90*/  IMAD R55, R2, c[0x0][0x198], RZ ;  /* 0x0000660002377a24 */ /* 0x000fe200078e02ff */
[----:B------:R1:W-:Y:S01]  /*3ca0*/  STS.128 [R0+0x680], R64 ;  /* 0x0006804000007388 */ /* 0x0003e20000000c00 */
[----:B------:R-:W-:-:S03]  /*3cb0*/  IMAD.IADD R123, R106, 0x1, R123 ;  /* 0x000000016a7b7824 */ /* 0x000fc600078e027b */
[----:B------:R-:W-:Y:S01]  /*3cc0*/  BAR.SYNC.DEFER_BLOCKING 0x0 ;  /* 0x0000000000007b1d */ /* 0x000fe20000010000 */
[----:B------:R-:W-:Y:S01]  /*3cd0*/  LEA R3, P1, R118, c[0x0][0x170], 0x2 ;  /* 0x00005c0076037a11 */ /* 0x000fe200078210ff */
[----:B------:R-:W-:Y:S01]  /*3ce0*/  IMAD.IADD R122, R106, 0x1, R122 ;  /* 0x000000016a7a7824 */ /* 0x000fe200078e027a */
[C---:B------:R-:W-:Y:S01]  /*3cf0*/  ISETP.LT.AND P4, PT, R123.reuse, c[0x0][0x17c], !P0 ;  /* 0x00005f007b007a0c */ /* 0x040fe20004781270 */
[----:B------:R-:W-:Y:S01]  /*3d00*/  IMAD R123, R123, c[0x0][0x198], RZ ;  /* 0x000066007b7b7a24 */ /* 0x000fe200078e02ff */
[----:B------:R-:W-:Y:S01]  /*3d10*/  LEA.HI.X.SX32 R2, R118, c[0x0][0x174], 0x2, P1 ;  /* 0x00005d0076027a11 */ /* 0x000fe200008f16ff */
[----:B------:R-:W-:Y:S01]  /*3d20*/  IMAD.MOV.U32 R38, RZ, RZ, c[0x0][0x198] ;  /* 0x00006600ff267624 */ /* 0x000fe200078e00ff */
[-C--:B------:R-:W-:Y:S02]  /*3d30*/  LEA R42, P1, R55, R3.reuse, 0x2 ;  /* 0x00000003372a7211 */ /* 0x080fe400078210ff */
[----:B------:R-:W-:Y:S02]  /*3d40*/  LEA R44, P5, R123, R3, 0x2 ;  /* 0x000000037b2c7211 */ /* 0x000fe400078a10ff */
[----:B------:R-:W-:Y:S01]  /*3d50*/  LEA.HI.X.SX32 R43, R55, R2, 0x2, P1 ;  /* 0x00000002372b7211 */ /* 0x000fe200008f16ff */
[----:B------:R-:W-:Y:S01]  /*3d60*/  IMAD R55, R38, 0x20, R55 ;  /* 0x0000002026377824 */ /* 0x000fe200078e0237 */
[----:B------:R-:W-:-:S02]  /*3d70*/  ISETP.LT.AND P1, PT, R24, c[0x0][0x17c], !P0 ;  /* 0x00005f0018007a0c */ /* 0x000fc40004721270 */
[C-C-:B-1----:R-:W-:Y:S02]  /*3d80*/  LOP3.LUT R0, R106.reuse, 0xe0, R117.reuse, 0xfe, !PT ;  /* 0x000000e06a007812 */ /* 0x142fe400078efe75 */
[----:B------:R-:W-:Y:S02]  /*3d90*/  LOP3.LUT R106, R106, 0x10, R117, 0xfe, !PT ;  /* 0x000000106a6a7812 */ /* 0x000fe400078efe75 */
[----:B------:R-:W-:Y:S02]  /*3da0*/  LEA.HI.X.SX32 R45, R123, R2, 0x2, P5 ;  /* 0x000000027b2d7211 */ /* 0x000fe400028f16ff */
[C---:B------:R-:W-:Y:S01]  /*3db0*/  ISETP.LT.AND P6, PT, R122.reuse, c[0x0][0x17c], !P0 ;  /* 0x00005f007a007a0c */ /* 0x040fe200047c1270 */
[----:B------:R-:W-:Y:S01]  /*3dc0*/  IMAD R122, R122, c[0x0][0x198], RZ ;  /* 0x000066007a7a7a24 */ /* 0x000fe200078e02ff */
[----:B------:R-:W1:Y:S04]  /*3dd0*/  LDS.128 R4, [R119] ;  /* 0x0000000077047984 */ /* 0x000e680000000c00 */
[----:B------:R-:W2:Y:S04]  /*3de0*/  LDS.128 R16, [R119+0x800] ;  /* 0x0008000077107984 */ /* 0x000ea80000000c00 */
[----:B------:R-:W3:Y:S04]  /*3df0*/  LDS.128 R8, [R119+0x1000] ;  /* 0x0010000077087984 */ /* 0x000ee80000000c00 */
[----:B------:R-:W4:Y:S04]  /*3e00*/  LDS.128 R12, [R119+0x1800] ;  /* 0x00180000770c7984 */ /* 0x000f280000000c00 */
[----:B------:R-:W5:Y:S04]  /*3e10*/  LDS.128 R20, [R119+0x2000] ;  /* 0x0020000077147984 */ /* 0x000f680000000c00 */
[----:B------:R-:W4:Y:S04]  /*3e20*/  LDS.128 R24, [R119+0x2800] ;  /* 0x0028000077187984 */ /* 0x000f280000000c00 */
[----:B------:R-:W4:Y:S04]  /*3e30*/  LDS.128 R28, [R119+0x3000] ;  /* 0x00300000771c7984 */ /* 0x000f280000000c00 */
[----:B------:R-:W5:Y:S04]  /*3e40*/  LDS.128 R32, [R119+0x3800] ;  /* 0x0038000077207984 */ /* 0x000f680000000c00 */
[----:B-1----:R1:W-:Y:S01]  /*3e50*/  @P3 STG.E [R42.64], R4 ;  /* 0x000000042a003986 */ /* 0x0023e2000c10190e */
[C---:B------:R-:W-:Y:S01]  /*3e60*/  ISETP.LT.AND P3, PT, R106.reuse, c[0x0][0x17c], !P0 ;  /* 0x00005f006a007a0c */ /* 0x040fe20004761270 */
[----:B------:R-:W-:-:S02]  /*3e70*/  IMAD R106, R106, c[0x0][0x198], RZ ;  /* 0x000066006a6a7a24 */ /* 0x000fc400078e02ff */
[----:B--2---:R2:W-:Y:S03]  /*3e80*/  @P4 STG.E [R44.64], R16 ;  /* 0x000000102c004986 */ /* 0x0045e6000c10190e */
[----:B------:R-:W-:-:S04]  /*3e90*/  LEA R46, P5, R106, R3, 0x2 ;  /* 0x000000036a2e7211 */ /* 0x000fc800078a10ff */
[-C--:B------:R-:W-:Y:S02]  /*3ea0*/  LEA.HI.X.SX32 R47, R106, R2.reuse, 0x2, P5 ;  /* 0x000000026a2f7211 */ /* 0x080fe400028f16ff */
[-C--:B-1----:R-:W-:Y:S02]  /*3eb0*/  LEA R42, P4, R122, R3.reuse, 0x2 ;  /* 0x000000037a2a7211 */ /* 0x082fe400078810ff */
[----:B------:R-:W-:Y:S01]  /*3ec0*/  IADD3 R4, R125, 0x28, RZ ;  /* 0x000000287d047810 */ /* 0x000fe20007ffe0ff */
[----:B---3--:R1:W-:Y:S01]  /*3ed0*/  @P3 STG.E [R46.64], R8 ;  /* 0x000000082e003986 */ /* 0x0083e2000c10190e */
[----:B------:R-:W-:Y:S02]  /*3ee0*/  ISETP.LT.AND P5, PT, R48, c[0x0][0x17c], !P0 ;  /* 0x00005f0030007a0c */ /* 0x000fe400047a1270 */
[----:B------:R-:W-:Y:S01]  /*3ef0*/  LEA.HI.X.SX32 R43, R122, R2, 0x2, P4 ;  /* 0x000000027a2b7211 */ /* 0x000fe200020f16ff */
[----:B--2---:R-:W-:Y:S01]  /*3f00*/  IMAD R16, R4, c[0x0][0x198], RZ ;  /* 0x0000660004107a24 */ /* 0x004fe200078e02ff */
[----:B------:R-:W-:-:S02]  /*3f10*/  LEA R44, P4, R55, R3, 0x2 ;  /* 0x00000003372c7211 */ /* 0x000fc400078810ff */
[----:B------:R-:W-:Y:S01]  /*3f20*/  ISETP.LT.AND P3, PT, R4, c[0x0][0x17c], !P0 ;  /* 0x00005f0004007a0c */ /* 0x000fe20004761270 */
[----:B----4-:R2:W-:Y:S01]  /*3f30*/  @P6 STG.E [R42.64], R12 ;  /* 0x0000000c2a006986 */ /* 0x0105e2000c10190e */
[-C--:B------:R-:W-:Y:S01]  /*3f40*/  LEA.HI.X.SX32 R45, R55, R2.reuse, 0x2, P4 ;  /* 0x00000002372d7211 */ /* 0x080fe200020f16ff */
[----:B------:R-:W-:Y:S01]  /*3f50*/  IMAD R55, R38, 0x10, R55 ;  /* 0x0000001026377824 */ /* 0x000fe200078e0237 */
[CC--:B------:R-:W-:Y:S02]  /*3f60*/  LEA R48, P6, R16.reuse, R3.reuse, 0x2 ;  /* 0x0000000310307211 */ /* 0x0c0fe400078c10ff */
[----:B------:R-:W-:Y:S01]  /*3f70*/  IADD3 R4, R125, 0x38, RZ ;  /* 0x000000387d047810 */ /* 0x000fe20007ffe0ff */
[----:B-----5:R3:W-:Y:S01]  /*3f80*/  @P5 STG.E [R44.64], R20 ;  /* 0x000000142c005986 */ /* 0x0207e2000c10190e */
[----:B------:R-:W-:Y:S02]  /*3f90*/  ISETP.LT.AND P4, PT, R49, c[0x0][0x17c], !P0 ;  /* 0x00005f0031007a0c */ /* 0x000fe40004781270 */
[----:B------:R-:W-:Y:S01]  /*3fa0*/  LEA.HI.X.SX32 R49, R16, R2, 0x2, P6 ;  /* 0x0000000210317211 */ /* 0x000fe200030f16ff */
[----:B-1----:R-:W-:Y:S01]  /*3fb0*/  IMAD R8, R4, c[0x0][0x198], RZ ;  /* 0x0000660004087a24 */ /* 0x002fe200078e02ff */
[----:B------:R-:W-:-:S02]  /*3fc0*/  LEA R46, P6, R55, R3, 0x2 ;  /* 0x00000003372e7211 */ /* 0x000fc400078c10ff */
[----:B------:R-:W-:Y:S01]  /*3fd0*/  ISETP.LT.AND P5, PT, R4, c[0x0][0x17c], !P0 ;  /* 0x00005f0004007a0c */ /* 0x000fe200047a1270 */
[----:B------:R1:W-:Y:S01]  /*3fe0*/  @P3 STG.E [R48.64], R24 ;  /* 0x0000001830003986 */ /* 0x0003e2000c10190e */
[-C--:B------:R-:W-:Y:S01]  /*3ff0*/  LEA.HI.X.SX32 R47, R55, R2.reuse, 0x2, P6 ;  /* 0x00000002372f7211 */ /* 0x080fe200030f16ff */
[----:B------:R-:W-:Y:S01]  /*4000*/  IMAD R55, R38, 0x10, R55 ;  /* 0x0000001026377824 */ /* 0x000fe200078e0237 */
[CC--:B--2---:R-:W-:Y:S02]  /*4010*/  LEA R42, P3, R8.reuse, R3.reuse, 0x2 ;  /* 0x00000003082a7211 */ /* 0x0c4fe400078610ff */
[----:B------:R-:W-:Y:S01]  /*4020*/  IADD3 R4, R125, 0x48, RZ ;  /* 0x000000487d047810 */ /* 0x000fe20007ffe0ff */
[----:B------:R2:W-:Y:S01]  /*4030*/  @P4 STG.E [R46.64], R28 ;  /* 0x0000001c2e004986 */ /* 0x0005e2000c10190e */
[----:B------:R-:W-:Y:S02]  /*4040*/  ISETP.LT.AND P6, PT, R53, c[0x0][0x17c], !P0 ;  /* 0x00005f0035007a0c */ /* 0x000fe400047c1270 */
[----:B------:R-:W-:Y:S01]  /*4050*/  LEA.HI.X.SX32 R43, R8, R2, 0x2, P3 ;  /* 0x00000002082b7211 */ /* 0x000fe200018f16ff */
[----:B------:R-:W-:Y:S01]  /*4060*/  IMAD R8, R4, c[0x0][0x198], RZ ;  /* 0x0000660004087a24 */ /* 0x000fe200078e02ff */
[----:B---3--:R-:W-:-:S02]  /*4070*/  LEA R44, P4, R55, R3, 0x2 ;  /* 0x00000003372c7211 */ /* 0x008fc400078810ff */
[----:B------:R-:W-:Y:S01]  /*4080*/  ISETP.LT.AND P3, PT, R4, c[0x0][0x17c], !P0 ;  /* 0x00005f0004007a0c */ /* 0x000fe20004761270 */
[----:B------:R3:W-:Y:S01]  /*4090*/  @P5 STG.E [R42.64], R32 ;  /* 0x000000202a005986 */ /* 0x0007e2000c10190e */
[-C--:B------:R-:W-:Y:S01]  /*40a0*/  LEA.HI.X.SX32 R45, R55, R2.reuse, 0x2, P4 ;  /* 0x00000002372d7211 */ /* 0x080fe200020f16ff */
[----:B------:R-:W-:Y:S01]  /*40b0*/  IMAD R55, R38, 0x10, R55 ;  /* 0x0000001026377824 */ /* 0x000fe200078e0237 */
[----:B-1----:R-:W-:Y:S02]  /*40c0*/  LEA R48, P4, R8, R3, 0x2 ;  /* 0x0000000308307211 */ /* 0x002fe400078810ff */
[----:B------:R-:W-:Y:S01]  /*40d0*/  IADD3 R4, R125, 0x58, RZ ;  /* 0x000000587d047810 */ /* 0x000fe20007ffe0ff */
[----:B------:R1:W-:Y:S01]  /*40e0*/  @P6 STG.E [R44.64], R5 ;  /* 0x000000052c006986 */ /* 0x0003e2000c10190e */
[----:B------:R-:W-:Y:S02]  /*40f0*/  ISETP.LT.AND P5, PT, R52, c[0x0][0x17c], !P0 ;  /* 0x00005f0034007a0c */ /* 0x000fe400047a1270 */
[----:B------:R-:W-:-:S02]  /*4100*/  LEA.HI.X.SX32 R49, R8, R2, 0x2, P4 ;  /* 0x0000000208317211 */ /* 0x000fc400020f16ff */
[C---:B------:R-:W-:Y:S01]  /*4110*/  ISETP.LT.AND P4, PT, R4.reuse, c[0x0][0x17c], !P0 ;  /* 0x00005f0004007a0c */ /* 0x040fe20004781270 */
[----:B------:R-:W-:Y:S01]  /*4120*/  IMAD R4, R4, c[0x0][0x198], RZ ;  /* 0x0000660004047a24 */ /* 0x000fe200078e02ff */
[-C--:B--2---:R-:W-:Y:S01]  /*4130*/  LEA R46, P6, R55, R3.reuse, 0x2 ;  /* 0x00000003372e7211 */ /* 0x084fe200078c10ff */
[----:B------:R2:W-:Y:S01]  /*4140*/  @P3 STG.E [R48.64], R17 ;  /* 0x0000001130003986 */ /* 0x0005e2000c10190e */
[----:B------:R-:W-:Y:S02]  /*4150*/  IADD3 R8, R125, 0x68, RZ ;  /* 0x000000687d087810 */ /* 0x000fe40007ffe0ff */
[-C--:B------:R-:W-:Y:S01]  /*4160*/  LEA.HI.X.SX32 R47, R55, R2.reuse, 0x2, P6 ;  /* 0x00000002372f7211 */ /* 0x080fe200030f16ff */
[----:B------:R-:W-:Y:S01]  /*4170*/  IMAD R55, R38, 0x10, R55 ;  /* 0x0000001026377824 */ /* 0x000fe200078e0237 */
[----:B---3--:R-:W-:Y:S01]  /*4180*/  LEA R42, P3, R4, R3, 0x2 ;  /* 0x00000003042a7211 */ /* 0x008fe200078610ff */
[C---:B------:R-:W-:Y:S01]  /*4190*/  IMAD R12, R8.reuse, c[0x0][0x198], RZ ;  /* 0x00006600080c7a24 */ /* 0x040fe200078e02ff */
[----:B------:R-:W-:Y:S01]  /*41a0*/  ISETP.LT.AND P6, PT, R8, c[0x0][0x17c], !P0 ;  /* 0x00005f0008007a0c */ /* 0x000fe200047c1270 */
[----:B------:R3:W-:Y:S01]  /*41b0*/  @P5 STG.E [R46.64], R9 ;  /* 0x000000092e005986 */ /* 0x0007e2000c10190e */
[----:B------:R-:W-:-:S02]  /*41c0*/  LEA.HI.X.SX32 R43, R4, R2, 0x2, P3 ;  /* 0x00000002042b7211 */ /* 0x000fc400018f16ff */
[-C--:B------:R-:W-:Y:S02]  /*41d0*/  LEA R4, P5, R55, R3.reuse, 0x2 ;  /* 0x0000000337047211 */ /* 0x080fe400078a10ff */
[----:B------:R-:W-:Y:S01]  /*41e0*/  IADD3 R8, R125, 0x78, RZ ;  /* 0x000000787d087810 */ /* 0x000fe20007ffe0ff */
[----:B------:R-:W-:Y:S01]  /*41f0*/  @P4 STG.E [R42.64], R13 ;  /* 0x0000000d2a004986 */ /* 0x000fe2000c10190e */
[----:B-1----:R-:W-:Y:S01]  /*4200*/  LEA.HI.X.SX32 R5, R55, R2, 0x2, P5 ;  /* 0x0000000237057211 */ /* 0x002fe200028f16ff */
[----:B------:R-:W-:Y:S01]  /*4210*/  IMAD R55, R38, 0x10, R55 ;  /* 0x0000001026377824 */ /* 0x000fe200078e0237 */
[----:B------:R-:W-:Y:S01]  /*4220*/  ISETP.LT.AND P3, PT, R51, c[0x0][0x17c], !P0 ;  /* 0x00005f0033007a0c */ /* 0x000fe20004761270 */
[----:B------:R-:W-:Y:S01]  /*4230*/  IMAD R24, R8, c[0x0][0x198], RZ ;  /* 0x0000660008187a24 */ /* 0x000fe200078e02ff */
[----:B------:R-:W-:Y:S01]  /*4240*/  LEA R16, P4, R12, R3, 0x2 ;  /* 0x000000030c107211 */ /* 0x000fe200078810ff */
[----:B------:R1:W-:Y:S01]  /*4250*/  @P2 STG.E [R4.64], R21 ;  /* 0x0000001504002986 */ /* 0x0003e2000c10190e */
[----:B------:R-:W-:-:S02]  /*4260*/  ISETP.LT.AND P5, PT, R8, c[0x0][0x17c], !P0 ;  /* 0x00005f0008007a0c */ /* 0x000fc400047a1270 */
[-C--:B--2---:R-:W-:Y:S02]  /*4270*/  LEA.HI.X.SX32 R17, R12, R2.reuse, 0x2, P4 ;  /* 0x000000020c117211 */ /* 0x084fe400020f16ff */
[-C--:B------:R-:W-:Y:S02]  /*4280*/  LEA R8, P2, R55, R3.reuse, 0x2 ;  /* 0x0000000337087211 */ /* 0x080fe400078410ff */
[----:B------:R-:W-:Y:S01]  /*4290*/  IADD3 R20, R125, 0x88, RZ ;  /* 0x000000887d147810 */ /* 0x000fe20007ffe0ff */
[----:B------:R2:W-:Y:S01]  /*42a0*/  @P6 STG.E [R16.64], R25 ;  /* 0x0000001910006986 */ /* 0x0005e2000c10190e */
[----:B---3--:R-:W-:Y:S01]  /*42b0*/  LEA.HI.X.SX32 R9, R55, R2, 0x2, P2 ;  /* 0x0000000237097211 */ /* 0x008fe200010f16ff */
[----:B------:R-:W-:Y:S01]  /*42c0*/  IMAD R55, R38, 0x10, R55 ;  /* 0x0000001026377824 */ /* 0x000fe200078e0237 */
[----:B------:R-:W-:Y:S01]  /*42d0*/  LEA R12, P6, R24, R3, 0x2 ;  /* 0x00000003180c7211 */ /* 0x000fe200078c10ff */
[----:B-1----:R-:W-:Y:S01]  /*42e0*/  IMAD R21, R20, c[0x0][0x198], RZ ;  /* 0x0000660014157a24 */ /* 0x002fe200078e02ff */
[----:B------:R-:W-:Y:S01]  /*42f0*/  ISETP.LT.AND P4, PT, R50, c[0x0][0x17c], !P0 ;  /* 0x00005f0032007a0c */ /* 0x000fe20004781270 */
[----:B------:R1:W-:Y:S01]  /*4300*/  @P3 STG.E [R8.64], R29 ;  /* 0x0000001d08003986 */ /* 0x0003e2000c10190e */
[----:B------:R-:W-:-:S02]  /*4310*/  ISETP.LT.AND P2, PT, R20, c[0x0][0x17c], !P0 ;  /* 0x00005f0014007a0c */ /* 0x000fc40004741270 */
[-C--:B------:R-:W-:Y:S02]  /*4320*/  LEA.HI.X.SX32 R13, R24, R2.reuse, 0x2, P6 ;  /* 0x00000002180d7211 */ /* 0x080fe400030f16ff */
[-C--:B------:R-:W-:Y:S02]  /*4330*/  LEA R4, P3, R55, R3.reuse, 0x2 ;  /* 0x0000000337047211 */ /* 0x080fe400078610ff */
[-C--:B------:R-:W-:Y:S01]  /*4340*/  LEA R20, P6, R21, R3.reuse, 0x2 ;  /* 0x0000000315147211 */ /* 0x080fe200078c10ff */
[----:B------:R3:W-:Y:S01]  /*4350*/  @P5 STG.E [R12.64], R33 ;  /* 0x000000210c005986 */ /* 0x0007e2000c10190e */
[----:B--2---:R-:W-:Y:S02]  /*4360*/  IADD3 R16, R125, 0x98, RZ ;  /* 0x000000987d107810 */ /* 0x004fe40007ffe0ff */
[-C--:B------:R-:W-:Y:S01]  /*4370*/  LEA.HI.X.SX32 R5, R55, R2.reuse, 0x2, P3 ;  /* 0x0000000237057211 */ /* 0x080fe200018f16ff */
[----:B------:R-:W-:Y:S01]  /*4380*/  IMAD R55, R38, 0x10, R55 ;  /* 0x0000001026377824 */ /* 0x000fe200078e0237 */
[----:B------:R-:W-:Y:S01]  /*4390*/  LEA.HI.X.SX32 R21, R21, R2, 0x2, P6 ;  /* 0x0000000215157211 */ /* 0x000fe200030f16ff */
[C---:B------:R-:W-:Y:S01]  /*43a0*/  IMAD R17, R16.reuse, c[0x0][0x198], RZ ;  /* 0x0000660010117a24 */ /* 0x040fe200078e02ff */
[----:B------:R-:W-:Y:S01]  /*43b0*/  ISETP.LT.AND P3, PT, R41, c[0x0][0x17c], !P0 ;  /* 0x00005f0029007a0c */ /* 0x000fe20004761270 */
[----:B------:R2:W-:Y:S01]  /*43c0*/  @P4 STG.E [R4.64], R6 ;  /* 0x0000000604004986 */ /* 0x0005e2000c10190e */
[----:B------:R-:W-:Y:S01]  /*43d0*/  ISETP.LT.AND P5, PT, R16, c[0x0][0x17c], !P0 ;  /* 0x00005f0010007a0c */ /* 0x000fe200047a1270 */
[----:B------:R-:W-:Y:S01]  /*43e0*/  IMAD R25, R38, 0x10, R55 ;  /* 0x0000001026197824 */ /* 0x000fe200078e0237 */
[----:B------:R-:W-:Y:S01]  /*43f0*/  IADD3 R16, R125, 0xa8, RZ ;  /* 0x000000a87d107810 */ /* 0x000fe20007ffe0ff */
[----:B------:R4:W-:Y:S01]  /*4400*/  @P2 STG.E [R20.64], R18 ;  /* 0x0000001214002986 */ /* 0x0009e2000c10190e */
[----:B-1----:R-:W-:-:S02]  /*4410*/  LEA R8, P2, R55, R3, 0x2 ;  /* 0x0000000337087211 */ /* 0x002fc400078410ff */
[-C--:B---3--:R-:W-:Y:S02]  /*4420*/  LEA R12, P4, R17, R3.reuse, 0x2 ;  /* 0x00000003110c7211 */ /* 0x088fe400078810ff */
[-C--:B------:R-:W-:Y:S02]  /*4430*/  LEA.HI.X.SX32 R9, R55, R2.reuse, 0x2, P2 ;  /* 0x0000000237097211 */ /* 0x080fe400010f16ff */
[C---:B------:R-:W-:Y:S01]  /*4440*/  ISETP.LT.AND P2, PT, R16.reuse, c[0x0][0x17c], !P0 ;  /* 0x00005f0010007a0c */ /* 0x040fe20004741270 */
[----:B--2---:R-:W-:Y:S01]  /*4450*/  IMAD R6, R16, c[0x0][0x198], RZ ;  /* 0x0000660010067a24 */ /* 0x004fe200078e02ff */
[-C--:B------:R-:W-:Y:S01]  /*4460*/  LEA.HI.X.SX32 R13, R17, R2.reuse, 0x2, P4 ;  /* 0x00000002110d7211 */ /* 0x080fe200020f16ff */
[----:B------:R1:W-:Y:S01]  /*4470*/  @P3 STG.E [R8.64], R10 ;  /* 0x0000000a08003986 */ /* 0x0003e2000c10190e */
[CC--:B------:R-:W-:Y:S02]  /*4480*/  LEA R4, P6, R25.reuse, R3.reuse, 0x2 ;  /* 0x0000000319047211 */ /* 0x0c0fe400078c10ff */
[----:B------:R-:W-:Y:S01]  /*4490*/  LEA R16, P4, R6, R3, 0x2 ;  /* 0x0000000306107211 */ /* 0x000fe200078810ff */
[----:B------:R-:W-:Y:S01]  /*44a0*/  @P5 STG.E [R12.64], R14 ;  /* 0x0000000e0c005986 */ /* 0x000fe2000c10190e */
[----:B------:R-:W-:Y:S01]  /*44b0*/  LEA.HI.X.SX32 R5, R25, R2, 0x2, P6 ;  /* 0x0000000219057211 */ /* 0x000fe200030f16ff */
[----:B------:R-:W-:Y:S01]  /*44c0*/  IMAD R25, R38, 0x10, R25 ;  /* 0x0000001026197824 */ /* 0x000fe200078e0219 */
[----:B------:R-:W-:-:S02]  /*44d0*/  ISETP.LT.AND P5, PT, R39, c[0x0][0x17c], !P0 ;  /* 0x00005f0027007a0c */ /* 0x000fc400047a1270 */
[-C--:B------:R-:W-:Y:S01]  /*44e0*/  LEA.HI.X.SX32 R17, R6, R2.reuse, 0x2, P4 ;  /* 0x0000000206117211 */ /* 0x080fe200020f16ff */
[----:B------:R2:W-:Y:S01]  /*44f0*/  @P1 STG.E [R4.64], R22 ;  /* 0x0000001604001986 */ /* 0x0005e2000c10190e */
[----:B----4-:R-:W-:Y:S02]  /*4500*/  IADD3 R18, R125, 0xb8, RZ ;  /* 0x000000b87d127810 */ /* 0x010fe40007ffe0ff */
[-C--:B-1----:R-:W-:Y:S01]  /*4510*/  LEA R8, P1, R25, R3.reuse, 0x2 ;  /* 0x0000000319087211 */ /* 0x082fe200078210ff */
[----:B------:R1:W-:Y:S01]  /*4520*/  @P2 STG.E [R16.64], R26 ;  /* 0x0000001a10002986 */ /* 0x0003e2000c10190e */
[----:B------:R-:W-:Y:S02]  /*4530*/  IADD3 R6, R125, 0xc8, RZ ;  /* 0x000000c87d067810 */ /* 0x000fe40007ffe0ff */
[C---:B------:R-:W-:Y:S01]  /*4540*/  ISETP.LT.AND P4, PT, R18.reuse, c[0x0][0x17c], !P0 ;  /* 0x00005f0012007a0c */ /* 0x040fe20004781270 */
[----:B------:R-:W-:Y:S01]  /*4550*/  IMAD R18, R18, c[0x0][0x198], RZ ;  /* 0x0000660012127a24 */ /* 0x000fe200078e02ff */
[----:B------:R-:W-:Y:S01]  /*4560*/  LEA.HI.X.SX32 R9, R25, R2, 0x2, P1 ;  /* 0x0000000219097211 */ /* 0x000fe200008f16ff */
[----:B------:R-:W-:Y:S01]  /*4570*/  IMAD R25, R38, 0x10, R25 ;  /* 0x0000001026197824 */ /* 0x000fe200078e0219 */
[C---:B------:R-:W-:Y:S01]  /*4580*/  ISETP.LT.AND P2, PT, R6.reuse, c[0x0][0x17c], !P0 ;  /* 0x00005f0006007a0c */ /* 0x040fe20004741270 */
[----:B------:R-:W-:Y:S01]  /*4590*/  IMAD R6, R6, c[0x0][0x198], RZ ;  /* 0x0000660006067a24 */ /* 0x000fe200078e02ff */
[----:B------:R-:W-:Y:S01]  /*45a0*/  ISETP.LT.AND P3, PT, R40, c[0x0][0x17c], !P0 ;  /* 0x00005f0028007a0c */ /* 0x000fe20004761270 */
[----:B------:R3:W-:Y:S01]  /*45b0*/  @P5 STG.E [R8.64], R30 ;  /* 0x0000001e08005986 */ /* 0x0007e2000c10190e */
[----:B--2---:R-:W-:-:S02]  /*45c0*/  LEA R4, P1, R18, R3, 0x2 ;  /* 0x0000000312047211 */ /* 0x004fc400078210ff */
[CC--:B------:R-:W-:Y:S02]  /*45d0*/  LEA R12, P5, R25.reuse, R3.reuse, 0x2 ;  /* 0x00000003190c7211 */ /* 0x0c0fe400078a10ff */
[-C--:B-1----:R-:W-:Y:S02]  /*45e0*/  LEA R16, P6, R6, R3.reuse, 0x2 ;  /* 0x0000000306107211 */ /* 0x082fe400078c10ff */
[-C--:B------:R-:W-:Y:S02]  /*45f0*/  LEA.HI.X.SX32 R5, R18, R2.reuse, 0x2, P1 ;  /* 0x0000000212057211 */ /* 0x080fe400008f16ff */
[-C--:B------:R-:W-:Y:S01]  /*4600*/  LEA.HI.X.SX32 R13, R25, R2.reuse, 0x2, P5 ;  /* 0x00000002190d7211 */ /* 0x080fe200028f16ff */
[----:B------:R-:W-:Y:S01]  /*4610*/  IMAD R25, R38, 0x10, R25 ;  /* 0x0000001026197824 */ /* 0x000fe200078e0219 */
[----:B------:R-:W-:Y:S01]  /*4620*/  LEA.HI.X.SX32 R17, R6, R2, 0x2, P6 ;  /* 0x0000000206117211 */ /* 0x000fe200030f16ff */
[----:B------:R1:W-:Y:S01]  /*4630*/  @P4 STG.E [R4.64], R34 ;  /* 0x0000002204004986 */ /* 0x0003e2000c10190e */
[C---:B------:R-:W-:Y:S01]  /*4640*/  IADD3 R6, R125.reuse, 0xd8, RZ ;  /* 0x000000d87d067810 */ /* 0x040fe20007ffe0ff */
[----:B------:R-:W-:Y:S01]  /*4650*/  IMAD R21, R38, 0x10, R25 ;  /* 0x0000001026157824 */ /* 0x000fe200078e0219 */
[----:B------:R-:W-:Y:S01]  /*4660*/  IADD3 R10, R125, 0xe8, RZ ;  /* 0x000000e87d0a7810 */ /* 0x000fe20007ffe0ff */
[----:B------:R2:W-:Y:S01]  /*4670*/  @P3 STG.E [R12.64], R7 ;  /* 0x000000070c003986 */ /* 0x0005e2000c10190e */
[C---:B------:R-:W-:Y:S01]  /*4680*/  ISETP.LT.AND P4, PT, R6.reuse, c[0x0][0x17c], !P0 ;  /* 0x00005f0006007a0c */ /* 0x040fe20004781270 */
[----:B---3--:R-:W-:Y:S01]  /*4690*/  IMAD R9, R6, c[0x0][0x198], RZ ;  /* 0x0000660006097a24 */ /* 0x008fe200078e02ff */
[----:B------:R-:W-:Y:S01]  /*46a0*/  ISETP.LT.AND P5, PT, R37, c[0x0][0x17c], !P0 ;  /* 0x00005f0025007a0c */ /* 0x000fe200047a1270 */
[----:B------:R3:W-:Y:S01]  /*46b0*/  @P2 STG.E [R16.64], R19 ;  /* 0x0000001310002986 */ /* 0x0007e2000c10190e */
[----:B------:R-:W-:Y:S01]  /*46c0*/  IMAD R14, R10, c[0x0][0x198], RZ ;  /* 0x000066000a0e7a24 */ /* 0x000fe200078e02ff */
[----:B------:R-:W-:Y:S01]  /*46d0*/  IADD3 R125, R125, 0xf8, RZ ;  /* 0x000000f87d7d7810 */ /* 0x000fe20007ffe0ff */
[----:B------:R-:W-:Y:S01]  /*46e0*/  IMAD R38, R38, 0x10, R21 ;  /* 0x0000001026267824 */ /* 0x000fe200078e0215 */
[----:B-1----:R-:W-:-:S02]  /*46f0*/  LEA R4, P2, R25, R3, 0x2 ;  /* 0x0000000319047211 */ /* 0x002fc400078410ff */
[-C--:B------:R-:W-:Y:S01]  /*4700*/  LEA R6, P3, R9, R3.reuse, 0x2 ;  /* 0x0000000309067211 */ /* 0x080fe200078610ff */
[----:B------:R-:W-:Y:S01]  /*4710*/  IMAD R20, R125, c[0x0][0x198], RZ ;  /* 0x000066007d147a24 */ /* 0x000fe200078e02ff */
[-C--:B------:R-:W-:Y:S02]  /*4720*/  LEA.HI.X.SX32 R5, R25, R2.reuse, 0x2, P2 ;  /* 0x0000000219057211 */ /* 0x080fe400010f16ff */
[-C--:B--2---:R-:W-:Y:S02]  /*4730*/  LEA R12, P2, R14, R3.reuse, 0x2 ;  /* 0x000000030e0c7211 */ /* 0x084fe400078410ff */
[-C--:B------:R-:W-:Y:S01]  /*4740*/  LEA.HI.X.SX32 R7, R9, R2.reuse, 0x2, P3 ;  /* 0x0000000209077211 */ /* 0x080fe200018f16ff */
[----:B------:R1:W-:Y:S01]  /*4750*/  @P5 STG.E [R4.64], R11 ;  /* 0x0000000b04005986 */ /* 0x0003e2000c10190e */
[----:B------:R-:W-:Y:S02]  /*4760*/  ISETP.LT.AND P3, PT, R0, c[0x0][0x17c], !P0 ;  /* 0x00005f0000007a0c */ /* 0x000fe40004761270 */
[----:B------:R-:W-:Y:S01]  /*4770*/  LEA.HI.X.SX32 R13, R14, R2, 0x2, P2 ;  /* 0x000000020e0d7211 */ /* 0x000fe200010f16ff */
[----:B------:R1:W-:Y:S01]  /*4780*/  @P4 STG.E [R6.64], R15 ;  /* 0x0000000f06004986 */ /* 0x0003e2000c10190e */
[----:B------:R-:W-:-:S02]  /*4790*/  LEA R8, P6, R21, R3, 0x2 ;  /* 0x0000000315087211 */ /* 0x000fc400078c10ff */
[----:B------:R-:W-:Y:S02]  /*47a0*/  ISETP.LT.AND P2, PT, R10, c[0x0][0x17c], !P0 ;  /* 0x00005f000a007a0c */ /* 0x000fe40004741270 */
[----:B------:R-:W-:Y:S02]  /*47b0*/  ISETP.LT.AND P1, PT, R36, c[0x0][0x17c], !P0 ;  /* 0x00005f0024007a0c */ /* 0x000fe40004721270 */
[----:B------:R-:W-:Y:S02]  /*47c0*/  ISETP.LT.AND P0, PT, R125, c[0x0][0x17c], !P0 ;  /* 0x00005f007d007a0c */ /* 0x000fe40004701270 */
[----:B------:R-:W-:Y:S02]  /*47d0*/  LEA.HI.X.SX32 R9, R21, R2, 0x2, P6 ;  /* 0x0000000215097211 */ /* 0x000fe400030f16ff */
[----:B---3--:R-:W-:-:S03]  /*47e0*/  LEA R16, P6, R38, R3, 0x2 ;  /* 0x0000000326107211 */ /* 0x008fc600078c10ff */
[----:B------:R1:W-:Y:S01]  /*47f0*/  @P3 STG.E [R8.64], R23 ;  /* 0x0000001708003986 */ /* 0x0003e2000c10190e */
[-C--:B------:R-:W-:Y:S02]  /*4800*/  LEA.HI.X.SX32 R17, R38, R2.reuse, 0x2, P6 ;  /* 0x0000000226117211 */ /* 0x080fe400030f16ff */
[C---:B------:R-:W-:Y:S01]  /*4810*/  LEA R18, P6, R20.reuse, R3, 0x2 ;  /* 0x0000000314127211 */ /* 0x040fe200078c10ff */
[----:B------:R1:W-:Y:S03]  /*4820*/  @P2 STG.E [R12.64], R27 ;  /* 0x0000001b0c002986 */ /* 0x0003e6000c10190e */
[----:B------:R-:W-:Y:S01]  /*4830*/  LEA.HI.X.SX32 R19, R20, R2, 0x2, P6 ;  /* 0x0000000214137211 */ /* 0x000fe200030f16ff */
[----:B------:R1:W-:Y:S01]  /*4840*/  @P1 STG.E [R16.64], R31 ;  /* 0x0000001f10001986 */ /* 0x0003e2000c10190e */
[----:B------:R-:W-:Y:S07]  /*4850*/  @!P0 EXIT ;  /* 0x000000000000894d */ /* 0x000fee0003800000 */
[----:B------:R-:W-:Y:S01]  /*4860*/  STG.E [R18.64], R35 ;  /* 0x0000002312007986 */ /* 0x000fe2000c10190e */
[----:B------:R-:W-:Y:S05]  /*4870*/  EXIT ;  /* 0x000000000000794d */ /* 0x000fea0003800000 */
.L_x_3:
[----:B------:R-:W-:-:S00]  /*4880*/  BRA `(.L_x_3) ;  /* 0xfffffff000007947 */ /* 0x000fc0000383ffff */
[----:B------:R-:W-:-:S00]  /*4890*/  NOP ;  /* 0x0000000000007918 */ /* 0x000fc00000000000 */
        /* <DEDUP_REMOVED lines=14> */
.L_x_4:


//--------------------- .nv.shared.matmul_kernel  --------------------------
	.section	.nv.shared.matmul_kernel,"aw",@nobits
	.sectionflags	@""
	.align	16
